//
// Generated by NVIDIA NVVM Compiler
//
// Compiler Build ID: CL-36424714
// Cuda compilation tools, release 13.0, V13.0.88
// Based on NVVM 20.0.0
//

.version 9.0
.target sm_100
.address_size 64

	// .globl	_Z20flashAttentionKernelPfS_S_S_iii
.extern .func  (.param .b32 func_retval0) vprintf
(
	.param .b64 vprintf_param_0,
	.param .b64 vprintf_param_1
)
;
// _ZZ20flashAttentionKernelPfS_S_S_iiiE5max_g has been demoted
// _ZZ20flashAttentionKernelPfS_S_S_iiiE6maxold has been demoted
.extern .shared .align 16 .b8 shared_mem[];
.global .align 1 .b8 $str[19] = {107, 101, 114, 110, 101, 108, 32, 37, 100, 32, 43, 43, 32, 37, 100, 32, 10, 32};
.global .align 1 .b8 $str$1[42] = {32, 109, 97, 120, 32, 98, 32, 37, 100, 32, 116, 32, 37, 100, 32, 95, 95, 95, 32, 99, 111, 108, 32, 37, 100, 32, 109, 97, 120, 32, 115, 37, 102, 32, 32, 37, 102, 32, 32, 10, 32};
.global .align 1 .b8 $str$2[9] = {32, 102, 105, 110, 105, 116, 101, 32};
.global .align 1 .b8 $str$3[65] = {32, 98, 120, 44, 32, 37, 100, 32, 116, 120, 32, 37, 100, 32, 109, 97, 120, 111, 108, 100, 32, 37, 102, 44, 32, 109, 97, 120, 95, 103, 32, 37, 102, 32, 44, 108, 103, 32, 37, 102, 32, 108, 103, 111, 32, 37, 102, 32, 108, 98, 44, 32, 37, 102, 32, 99, 111, 108, 32, 37, 100, 32, 10, 32};
.global .align 1 .b8 $str$4[25] = {32, 98, 120, 44, 32, 37, 100, 32, 116, 120, 32, 37, 100, 32, 114, 111, 119, 32, 37, 100, 32, 32, 10, 32};

.visible .entry _Z20flashAttentionKernelPfS_S_S_iii(
	.param .u64 .ptr .align 1 _Z20flashAttentionKernelPfS_S_S_iii_param_0,
	.param .u64 .ptr .align 1 _Z20flashAttentionKernelPfS_S_S_iii_param_1,
	.param .u64 .ptr .align 1 _Z20flashAttentionKernelPfS_S_S_iii_param_2,
	.param .u64 .ptr .align 1 _Z20flashAttentionKernelPfS_S_S_iii_param_3,
	.param .u32 _Z20flashAttentionKernelPfS_S_S_iii_param_4,
	.param .u32 _Z20flashAttentionKernelPfS_S_S_iii_param_5,
	.param .u32 _Z20flashAttentionKernelPfS_S_S_iii_param_6
)
{
	.local .align 8 .b8 	__local_depot0[56];
	.reg .b64 	%SP;
	.reg .b64 	%SPL;
	.reg .pred 	%p<138>;
	.reg .b32 	%r<477>;
	.reg .b32 	%f<531>;
	.reg .b64 	%rd<56>;
	.reg .b64 	%fd<8>;
	// demoted variable
	.shared .align 4 .f32 _ZZ20flashAttentionKernelPfS_S_S_iiiE5max_g;
	// demoted variable
	.shared .align 4 .f32 _ZZ20flashAttentionKernelPfS_S_S_iiiE6maxold;
	mov.u64 	%SPL, __local_depot0;
	cvta.local.u64 	%SP, %SPL;
	ld.param.u64 	%rd5, [_Z20flashAttentionKernelPfS_S_S_iii_param_0];
	ld.param.u64 	%rd8, [_Z20flashAttentionKernelPfS_S_S_iii_param_3];
	ld.param.u32 	%r154, [_Z20flashAttentionKernelPfS_S_S_iii_param_4];
	ld.param.u32 	%r155, [_Z20flashAttentionKernelPfS_S_S_iii_param_5];
	ld.param.u32 	%r156, [_Z20flashAttentionKernelPfS_S_S_iii_param_6];
	cvta.to.global.u64 	%rd1, %rd8;
	add.u64 	%rd9, %SP, 0;
	add.u64 	%rd2, %SPL, 0;
	mov.u32 	%r1, %ctaid.x;
	mul.lo.s32 	%r2, %r156, %r1;
	setp.ge.s32 	%p2, %r2, %r154;
	@%p2 bra 	$L__BB0_178;
	mul.lo.s32 	%r3, %r156, %r155;
	shl.b32 	%r157, %r3, 2;
	mov.u32 	%r158, shared_mem;
	add.s32 	%r4, %r158, %r157;
	add.s32 	%r5, %r4, %r157;
	add.s32 	%r6, %r5, %r157;
	mul.lo.s32 	%r159, %r156, %r156;
	shl.b32 	%r160, %r159, 2;
	add.s32 	%r7, %r6, %r160;
	mov.u32 	%r8, %tid.x;
	st.local.v2.u32 	[%rd2], {%r1, %r8};
	mov.u64 	%rd10, $str;
	cvta.global.u64 	%rd11, %rd10;
	{ // callseq 0, 0
	.param .b64 param0;
	st.param.b64 	[param0], %rd11;
	.param .b64 param1;
	st.param.b64 	[param1], %rd9;
	.param .b32 retval0;
	call.uni (retval0), 
	vprintf, 
	(
	param0, 
	param1
	);
	ld.param.b32 	%r161, [retval0];
	} // callseq 0
	setp.ge.u32 	%p3, %r8, %r156;
	setp.lt.s32 	%p4, %r155, 1;
	or.pred  	%p5, %p3, %p4;
	@%p5 bra 	$L__BB0_14;
	mul.lo.s32 	%r9, %r155, %r8;
	add.s32 	%r164, %r155, -1;
	and.b32  	%r10, %r155, 15;
	setp.lt.u32 	%p6, %r164, 15;
	mov.b32 	%r428, 0;
	@%p6 bra 	$L__BB0_5;
	and.b32  	%r428, %r155, 2147483632;
	mov.b32 	%r426, 0;
$L__BB0_4:
	.pragma "nounroll";
	add.s32 	%r166, %r426, %r9;
	shl.b32 	%r167, %r166, 2;
	add.s32 	%r168, %r7, %r167;
	mov.b32 	%r169, 0;
	st.shared.u32 	[%r168], %r169;
	st.shared.u32 	[%r168+4], %r169;
	st.shared.u32 	[%r168+8], %r169;
	st.shared.u32 	[%r168+12], %r169;
	st.shared.u32 	[%r168+16], %r169;
	st.shared.u32 	[%r168+20], %r169;
	st.shared.u32 	[%r168+24], %r169;
	st.shared.u32 	[%r168+28], %r169;
	st.shared.u32 	[%r168+32], %r169;
	st.shared.u32 	[%r168+36], %r169;
	st.shared.u32 	[%r168+40], %r169;
	st.shared.u32 	[%r168+44], %r169;
	st.shared.u32 	[%r168+48], %r169;
	st.shared.u32 	[%r168+52], %r169;
	st.shared.u32 	[%r168+56], %r169;
	st.shared.u32 	[%r168+60], %r169;
	add.s32 	%r426, %r426, 16;
	setp.ne.s32 	%p7, %r426, %r428;
	@%p7 bra 	$L__BB0_4;
$L__BB0_5:
	setp.eq.s32 	%p8, %r10, 0;
	@%p8 bra 	$L__BB0_14;
	and.b32  	%r15, %r155, 7;
	setp.lt.u32 	%p9, %r10, 8;
	@%p9 bra 	$L__BB0_8;
	add.s32 	%r170, %r428, %r9;
	shl.b32 	%r171, %r170, 2;
	add.s32 	%r172, %r7, %r171;
	mov.b32 	%r173, 0;
	st.shared.u32 	[%r172], %r173;
	st.shared.u32 	[%r172+4], %r173;
	st.shared.u32 	[%r172+8], %r173;
	st.shared.u32 	[%r172+12], %r173;
	st.shared.u32 	[%r172+16], %r173;
	st.shared.u32 	[%r172+20], %r173;
	st.shared.u32 	[%r172+24], %r173;
	st.shared.u32 	[%r172+28], %r173;
	add.s32 	%r428, %r428, 8;
$L__BB0_8:
	setp.eq.s32 	%p10, %r15, 0;
	@%p10 bra 	$L__BB0_14;
	and.b32  	%r18, %r155, 3;
	setp.lt.u32 	%p11, %r15, 4;
	@%p11 bra 	$L__BB0_11;
	add.s32 	%r174, %r428, %r9;
	shl.b32 	%r175, %r174, 2;
	add.s32 	%r176, %r7, %r175;
	mov.b32 	%r177, 0;
	st.shared.u32 	[%r176], %r177;
	st.shared.u32 	[%r176+4], %r177;
	st.shared.u32 	[%r176+8], %r177;
	st.shared.u32 	[%r176+12], %r177;
	add.s32 	%r428, %r428, 4;
$L__BB0_11:
	setp.eq.s32 	%p12, %r18, 0;
	@%p12 bra 	$L__BB0_14;
	mov.b32 	%r431, 0;
$L__BB0_13:
	.pragma "nounroll";
	add.s32 	%r179, %r428, %r9;
	shl.b32 	%r180, %r179, 2;
	add.s32 	%r181, %r7, %r180;
	mov.b32 	%r182, 0;
	st.shared.u32 	[%r181], %r182;
	add.s32 	%r428, %r428, 1;
	add.s32 	%r431, %r431, 1;
	setp.ne.s32 	%p13, %r431, %r18;
	@%p13 bra 	$L__BB0_13;
$L__BB0_14:
	bar.sync 	0;
	setp.ge.s32 	%p14, %r8, %r3;
	@%p14 bra 	$L__BB0_19;
	mov.u32 	%r25, %ntid.x;
	cvta.to.global.u64 	%rd3, %rd5;
	mov.u32 	%r432, %r8;
$L__BB0_16:
	div.s32 	%r183, %r432, %r155;
	add.s32 	%r27, %r183, %r2;
	setp.ge.s32 	%p15, %r27, %r154;
	mov.f32 	%f485, 0f00000000;
	@%p15 bra 	$L__BB0_18;
	rem.s32 	%r184, %r432, %r155;
	mad.lo.s32 	%r185, %r27, %r155, %r184;
	mul.wide.s32 	%rd13, %r185, 4;
	add.s64 	%rd14, %rd3, %rd13;
	ld.global.f32 	%f485, [%rd14];
$L__BB0_18:
	shl.b32 	%r186, %r432, 2;
	add.s32 	%r188, %r158, %r186;
	st.shared.f32 	[%r188], %f485;
	add.s32 	%r432, %r432, %r25;
	setp.lt.s32 	%p16, %r432, %r3;
	@%p16 bra 	$L__BB0_16;
$L__BB0_19:
	add.s32 	%r29, %r7, %r157;
	shl.b32 	%r190, %r156, 2;
	setp.ge.u32 	%p17, %r8, %r156;
	bar.sync 	0;
	mov.b32 	%r191, 0;
	st.shared.u32 	[_ZZ20flashAttentionKernelPfS_S_S_iiiE5max_g], %r191;
	st.shared.u32 	[_ZZ20flashAttentionKernelPfS_S_S_iiiE6maxold], %r191;
	shl.b32 	%r192, %r8, 2;
	add.s32 	%r30, %r29, %r192;
	add.s32 	%r31, %r30, %r190;
	@%p17 bra 	$L__BB0_21;
	mov.b32 	%r193, -803929351;
	st.shared.u32 	[%r30], %r193;
	mov.b32 	%r194, 0;
	st.shared.u32 	[%r31], %r194;
$L__BB0_21:
	setp.lt.s32 	%p18, %r154, 1;
	@%p18 bra 	$L__BB0_147;
	mov.u32 	%r32, %ntid.x;
	setp.eq.s32 	%p19, %r8, 0;
	setp.eq.s32 	%p20, %r1, 1;
	and.pred  	%p1, %p19, %p20;
	mul.lo.s32 	%r33, %r155, %r8;
	add.s32 	%r34, %r156, -1;
	and.b32  	%r35, %r156, 7;
	add.s32 	%r36, %r35, -1;
	and.b32  	%r37, %r156, 3;
	and.b32  	%r38, %r156, 15;
	add.s32 	%r39, %r155, -1;
	and.b32  	%r40, %r155, 7;
	and.b32  	%r41, %r155, 3;
	and.b32  	%r42, %r156, 2147483632;
	and.b32  	%r43, %r156, 2147483640;
	and.b32  	%r44, %r156, 1;
	and.b32  	%r45, %r155, 2147483640;
	and.b32  	%r46, %r155, 1;
	and.b32  	%r47, %r156, 2147483644;
	mov.b32 	%r433, 0;
	cvt.rn.f32.s32 	%f96, %r155;
	sqrt.rn.f32 	%f5, %f96;
	mov.u64 	%rd22, $str$1;
	mov.u64 	%rd36, $str$2;
	not.pred 	%p110, %p1;
	mov.u64 	%rd40, $str$3;
$L__BB0_23:
	setp.ge.s32 	%p21, %r8, %r3;
	@%p21 bra 	$L__BB0_29;
	mov.u32 	%r434, %r8;
$L__BB0_25:
	div.s32 	%r196, %r434, %r155;
	add.s32 	%r50, %r196, %r433;
	setp.ge.s32 	%p22, %r50, %r154;
	@%p22 bra 	$L__BB0_27;
	ld.param.u64 	%rd55, [_Z20flashAttentionKernelPfS_S_S_iii_param_2];
	ld.param.u64 	%rd54, [_Z20flashAttentionKernelPfS_S_S_iii_param_1];
	rem.s32 	%r200, %r434, %r155;
	mad.lo.s32 	%r201, %r50, %r155, %r200;
	cvta.to.global.u64 	%rd15, %rd54;
	mul.wide.s32 	%rd16, %r201, 4;
	add.s64 	%rd17, %rd15, %rd16;
	ld.global.f32 	%f92, [%rd17];
	shl.b32 	%r202, %r434, 2;
	add.s32 	%r203, %r4, %r202;
	st.shared.f32 	[%r203], %f92;
	cvta.to.global.u64 	%rd18, %rd55;
	add.s64 	%rd19, %rd18, %rd16;
	ld.global.f32 	%f486, [%rd19];
	bra.uni 	$L__BB0_28;
$L__BB0_27:
	shl.b32 	%r197, %r434, 2;
	add.s32 	%r198, %r4, %r197;
	mov.b32 	%r199, 0;
	st.shared.u32 	[%r198], %r199;
	mov.f32 	%f486, 0f00000000;
$L__BB0_28:
	shl.b32 	%r204, %r434, 2;
	add.s32 	%r205, %r5, %r204;
	st.shared.f32 	[%r205], %f486;
	add.s32 	%r434, %r434, %r32;
	setp.lt.s32 	%p23, %r434, %r3;
	@%p23 bra 	$L__BB0_25;
$L__BB0_29:
	setp.ge.s32 	%p24, %r8, %r156;
	bar.sync 	0;
	@%p24 bra 	$L__BB0_45;
	mov.u32 	%r435, %r8;
$L__BB0_31:
	setp.lt.u32 	%p25, %r34, 15;
	mul.lo.s32 	%r53, %r435, %r156;
	mov.b32 	%r438, 0;
	@%p25 bra 	$L__BB0_34;
	mov.b32 	%r436, 0;
$L__BB0_33:
	.pragma "nounroll";
	add.s32 	%r208, %r436, %r53;
	shl.b32 	%r209, %r208, 2;
	add.s32 	%r210, %r6, %r209;
	mov.b32 	%r211, 0;
	st.shared.u32 	[%r210], %r211;
	st.shared.u32 	[%r210+4], %r211;
	st.shared.u32 	[%r210+8], %r211;
	st.shared.u32 	[%r210+12], %r211;
	st.shared.u32 	[%r210+16], %r211;
	st.shared.u32 	[%r210+20], %r211;
	st.shared.u32 	[%r210+24], %r211;
	st.shared.u32 	[%r210+28], %r211;
	st.shared.u32 	[%r210+32], %r211;
	st.shared.u32 	[%r210+36], %r211;
	st.shared.u32 	[%r210+40], %r211;
	st.shared.u32 	[%r210+44], %r211;
	st.shared.u32 	[%r210+48], %r211;
	st.shared.u32 	[%r210+52], %r211;
	st.shared.u32 	[%r210+56], %r211;
	st.shared.u32 	[%r210+60], %r211;
	add.s32 	%r436, %r436, 16;
	setp.eq.s32 	%p26, %r436, %r42;
	mov.u32 	%r438, %r42;
	@%p26 bra 	$L__BB0_34;
	bra.uni 	$L__BB0_33;
$L__BB0_34:
	setp.eq.s32 	%p27, %r38, 0;
	@%p27 bra 	$L__BB0_44;
	add.s32 	%r212, %r38, -1;
	setp.lt.u32 	%p28, %r212, 7;
	@%p28 bra 	$L__BB0_37;
	add.s32 	%r213, %r438, %r53;
	shl.b32 	%r214, %r213, 2;
	add.s32 	%r215, %r6, %r214;
	mov.b32 	%r216, 0;
	st.shared.u32 	[%r215], %r216;
	st.shared.u32 	[%r215+4], %r216;
	st.shared.u32 	[%r215+8], %r216;
	st.shared.u32 	[%r215+12], %r216;
	st.shared.u32 	[%r215+16], %r216;
	st.shared.u32 	[%r215+20], %r216;
	st.shared.u32 	[%r215+24], %r216;
	st.shared.u32 	[%r215+28], %r216;
	add.s32 	%r438, %r438, 8;
$L__BB0_37:
	setp.eq.s32 	%p29, %r35, 0;
	@%p29 bra 	$L__BB0_44;
	setp.lt.u32 	%p30, %r36, 3;
	@%p30 bra 	$L__BB0_40;
	add.s32 	%r217, %r438, %r53;
	shl.b32 	%r218, %r217, 2;
	add.s32 	%r219, %r6, %r218;
	mov.b32 	%r220, 0;
	st.shared.u32 	[%r219], %r220;
	st.shared.u32 	[%r219+4], %r220;
	st.shared.u32 	[%r219+8], %r220;
	st.shared.u32 	[%r219+12], %r220;
	add.s32 	%r438, %r438, 4;
$L__BB0_40:
	setp.eq.s32 	%p31, %r37, 0;
	@%p31 bra 	$L__BB0_44;
	setp.eq.s32 	%p32, %r37, 1;
	add.s32 	%r221, %r438, %r53;
	shl.b32 	%r222, %r221, 2;
	add.s32 	%r61, %r6, %r222;
	mov.b32 	%r223, 0;
	st.shared.u32 	[%r61], %r223;
	@%p32 bra 	$L__BB0_44;
	setp.eq.s32 	%p33, %r37, 2;
	mov.b32 	%r224, 0;
	st.shared.u32 	[%r61+4], %r224;
	@%p33 bra 	$L__BB0_44;
	mov.b32 	%r225, 0;
	st.shared.u32 	[%r61+8], %r225;
$L__BB0_44:
	add.s32 	%r435, %r435, %r32;
	setp.lt.s32 	%p34, %r435, %r156;
	@%p34 bra 	$L__BB0_31;
$L__BB0_45:
	bar.sync 	0;
	@%p24 bra 	$L__BB0_76;
	setp.gt.s32 	%p36, %r155, 0;
	mov.u32 	%r446, %r8;
	@%p36 bra 	$L__BB0_47;
	bra.uni 	$L__BB0_63;
$L__BB0_47:
	mov.u32 	%r440, %r8;
$L__BB0_48:
	setp.gt.s32 	%p48, %r156, 0;
	add.s32 	%r241, %r440, %r2;
	setp.lt.s32 	%p49, %r241, %r154;
	and.pred  	%p50, %p49, %p48;
	@%p50 bra 	$L__BB0_50;
$L__BB0_49:
	add.s32 	%r440, %r440, %r32;
	setp.lt.s32 	%p59, %r440, %r156;
	@%p59 bra 	$L__BB0_48;
	bra.uni 	$L__BB0_76;
$L__BB0_50:
	mul.lo.s32 	%r65, %r440, %r155;
	mul.lo.s32 	%r66, %r440, %r156;
	mov.b32 	%r441, 0;
$L__BB0_51:
	setp.lt.u32 	%p51, %r39, 7;
	mul.lo.s32 	%r68, %r441, %r155;
	mov.f32 	%f494, 0f00000000;
	mov.b32 	%r444, 0;
	@%p51 bra 	$L__BB0_54;
	mov.f32 	%f494, 0f00000000;
	mov.b32 	%r442, 0;
$L__BB0_53:
	.pragma "nounroll";
	add.s32 	%r245, %r442, %r65;
	shl.b32 	%r246, %r245, 2;
	mov.u32 	%r247, shared_mem;
	add.s32 	%r248, %r247, %r246;
	ld.shared.f32 	%f100, [%r248];
	add.s32 	%r249, %r442, %r68;
	shl.b32 	%r250, %r249, 2;
	add.s32 	%r251, %r4, %r250;
	ld.shared.f32 	%f101, [%r251];
	fma.rn.f32 	%f102, %f100, %f101, %f494;
	ld.shared.f32 	%f103, [%r248+4];
	ld.shared.f32 	%f104, [%r251+4];
	fma.rn.f32 	%f105, %f103, %f104, %f102;
	ld.shared.f32 	%f106, [%r248+8];
	ld.shared.f32 	%f107, [%r251+8];
	fma.rn.f32 	%f108, %f106, %f107, %f105;
	ld.shared.f32 	%f109, [%r248+12];
	ld.shared.f32 	%f110, [%r251+12];
	fma.rn.f32 	%f111, %f109, %f110, %f108;
	ld.shared.f32 	%f112, [%r248+16];
	ld.shared.f32 	%f113, [%r251+16];
	fma.rn.f32 	%f114, %f112, %f113, %f111;
	ld.shared.f32 	%f115, [%r248+20];
	ld.shared.f32 	%f116, [%r251+20];
	fma.rn.f32 	%f117, %f115, %f116, %f114;
	ld.shared.f32 	%f118, [%r248+24];
	ld.shared.f32 	%f119, [%r251+24];
	fma.rn.f32 	%f120, %f118, %f119, %f117;
	ld.shared.f32 	%f121, [%r248+28];
	ld.shared.f32 	%f122, [%r251+28];
	fma.rn.f32 	%f494, %f121, %f122, %f120;
	add.s32 	%r442, %r442, 8;
	setp.ne.s32 	%p52, %r442, %r45;
	mov.u32 	%r444, %r45;
	@%p52 bra 	$L__BB0_53;
$L__BB0_54:
	setp.eq.s32 	%p53, %r40, 0;
	@%p53 bra 	$L__BB0_62;
	add.s32 	%r252, %r40, -1;
	setp.lt.u32 	%p54, %r252, 3;
	@%p54 bra 	$L__BB0_57;
	add.s32 	%r253, %r444, %r65;
	shl.b32 	%r254, %r253, 2;
	mov.u32 	%r255, shared_mem;
	add.s32 	%r256, %r255, %r254;
	ld.shared.f32 	%f124, [%r256];
	add.s32 	%r257, %r444, %r68;
	shl.b32 	%r258, %r257, 2;
	add.s32 	%r259, %r4, %r258;
	ld.shared.f32 	%f125, [%r259];
	fma.rn.f32 	%f126, %f124, %f125, %f494;
	ld.shared.f32 	%f127, [%r256+4];
	ld.shared.f32 	%f128, [%r259+4];
	fma.rn.f32 	%f129, %f127, %f128, %f126;
	ld.shared.f32 	%f130, [%r256+8];
	ld.shared.f32 	%f131, [%r259+8];
	fma.rn.f32 	%f132, %f130, %f131, %f129;
	ld.shared.f32 	%f133, [%r256+12];
	ld.shared.f32 	%f134, [%r259+12];
	fma.rn.f32 	%f494, %f133, %f134, %f132;
	add.s32 	%r444, %r444, 4;
$L__BB0_57:
	setp.eq.s32 	%p55, %r41, 0;
	@%p55 bra 	$L__BB0_62;
	setp.eq.s32 	%p56, %r41, 1;
	@%p56 bra 	$L__BB0_60;
	add.s32 	%r260, %r444, %r65;
	shl.b32 	%r261, %r260, 2;
	mov.u32 	%r262, shared_mem;
	add.s32 	%r263, %r262, %r261;
	ld.shared.f32 	%f136, [%r263];
	add.s32 	%r264, %r444, %r68;
	shl.b32 	%r265, %r264, 2;
	add.s32 	%r266, %r4, %r265;
	ld.shared.f32 	%f137, [%r266];
	fma.rn.f32 	%f138, %f136, %f137, %f494;
	ld.shared.f32 	%f139, [%r263+4];
	ld.shared.f32 	%f140, [%r266+4];
	fma.rn.f32 	%f494, %f139, %f140, %f138;
	add.s32 	%r444, %r444, 2;
$L__BB0_60:
	setp.eq.s32 	%p57, %r46, 0;
	@%p57 bra 	$L__BB0_62;
	add.s32 	%r267, %r444, %r65;
	shl.b32 	%r268, %r267, 2;
	mov.u32 	%r269, shared_mem;
	add.s32 	%r270, %r269, %r268;
	ld.shared.f32 	%f141, [%r270];
	add.s32 	%r271, %r444, %r68;
	shl.b32 	%r272, %r271, 2;
	add.s32 	%r273, %r4, %r272;
	ld.shared.f32 	%f142, [%r273];
	fma.rn.f32 	%f494, %f141, %f142, %f494;
$L__BB0_62:
	div.rn.f32 	%f143, %f494, %f5;
	add.s32 	%r274, %r441, %r66;
	shl.b32 	%r275, %r274, 2;
	add.s32 	%r276, %r6, %r275;
	st.shared.f32 	[%r276], %f143;
	add.s32 	%r441, %r441, 1;
	setp.eq.s32 	%p58, %r441, %r156;
	@%p58 bra 	$L__BB0_49;
	bra.uni 	$L__BB0_51;
$L__BB0_63:
	setp.lt.s32 	%p37, %r156, 1;
	add.s32 	%r226, %r446, %r2;
	setp.ge.s32 	%p38, %r226, %r154;
	or.pred  	%p39, %p38, %p37;
	@%p39 bra 	$L__BB0_75;
	setp.lt.u32 	%p40, %r34, 7;
	mul.lo.s32 	%r78, %r446, %r156;
	cvt.rn.f32.s32 	%f93, %r155;
	sqrt.rn.f32 	%f94, %f93;
	mov.f32 	%f95, 0f00000000;
	div.rn.f32 	%f18, %f95, %f94;
	mov.b32 	%r449, 0;
	@%p40 bra 	$L__BB0_67;
	mov.b32 	%r447, 0;
$L__BB0_66:
	.pragma "nounroll";
	add.s32 	%r229, %r447, %r78;
	shl.b32 	%r230, %r229, 2;
	add.s32 	%r231, %r6, %r230;
	st.shared.f32 	[%r231], %f18;
	st.shared.f32 	[%r231+4], %f18;
	st.shared.f32 	[%r231+8], %f18;
	st.shared.f32 	[%r231+12], %f18;
	st.shared.f32 	[%r231+16], %f18;
	st.shared.f32 	[%r231+20], %f18;
	st.shared.f32 	[%r231+24], %f18;
	st.shared.f32 	[%r231+28], %f18;
	add.s32 	%r447, %r447, 8;
	setp.ne.s32 	%p41, %r447, %r43;
	mov.u32 	%r449, %r43;
	@%p41 bra 	$L__BB0_66;
$L__BB0_67:
	setp.eq.s32 	%p42, %r35, 0;
	@%p42 bra 	$L__BB0_75;
	setp.lt.u32 	%p43, %r36, 3;
	@%p43 bra 	$L__BB0_70;
	add.s32 	%r232, %r449, %r78;
	shl.b32 	%r233, %r232, 2;
	add.s32 	%r234, %r6, %r233;
	st.shared.f32 	[%r234], %f18;
	st.shared.f32 	[%r234+4], %f18;
	st.shared.f32 	[%r234+8], %f18;
	st.shared.f32 	[%r234+12], %f18;
	add.s32 	%r449, %r449, 4;
$L__BB0_70:
	setp.eq.s32 	%p44, %r37, 0;
	@%p44 bra 	$L__BB0_75;
	setp.eq.s32 	%p45, %r37, 1;
	@%p45 bra 	$L__BB0_73;
	add.s32 	%r235, %r449, %r78;
	shl.b32 	%r236, %r235, 2;
	add.s32 	%r237, %r6, %r236;
	st.shared.f32 	[%r237], %f18;
	st.shared.f32 	[%r237+4], %f18;
	add.s32 	%r449, %r449, 2;
$L__BB0_73:
	setp.eq.s32 	%p46, %r44, 0;
	@%p46 bra 	$L__BB0_75;
	add.s32 	%r238, %r449, %r78;
	shl.b32 	%r239, %r238, 2;
	add.s32 	%r240, %r6, %r239;
	st.shared.f32 	[%r240], %f18;
$L__BB0_75:
	add.s32 	%r446, %r446, %r32;
	setp.lt.s32 	%p47, %r446, %r156;
	@%p47 bra 	$L__BB0_63;
$L__BB0_76:
	bar.sync 	0;
	@%p24 bra 	$L__BB0_90;
	mov.u32 	%r451, %r8;
$L__BB0_78:
	setp.lt.u32 	%p61, %r34, 7;
	mul.lo.s32 	%r88, %r451, %r156;
	mov.f32 	%f502, 0fD01502F9;
	mov.b32 	%r454, 0;
	@%p61 bra 	$L__BB0_81;
	mov.f32 	%f502, 0fD01502F9;
	mov.b32 	%r452, 0;
$L__BB0_80:
	.pragma "nounroll";
	add.s32 	%r279, %r452, %r88;
	shl.b32 	%r280, %r279, 2;
	add.s32 	%r281, %r6, %r280;
	ld.shared.f32 	%f147, [%r281];
	abs.f32 	%f148, %f147;
	setp.equ.f32 	%p62, %f148, 0f7F800000;
	max.f32 	%f149, %f502, %f147;
	selp.f32 	%f150, %f502, %f149, %p62;
	ld.shared.f32 	%f151, [%r281+4];
	abs.f32 	%f152, %f151;
	setp.equ.f32 	%p63, %f152, 0f7F800000;
	max.f32 	%f153, %f150, %f151;
	selp.f32 	%f154, %f150, %f153, %p63;
	ld.shared.f32 	%f155, [%r281+8];
	abs.f32 	%f156, %f155;
	setp.equ.f32 	%p64, %f156, 0f7F800000;
	max.f32 	%f157, %f154, %f155;
	selp.f32 	%f158, %f154, %f157, %p64;
	ld.shared.f32 	%f159, [%r281+12];
	abs.f32 	%f160, %f159;
	setp.equ.f32 	%p65, %f160, 0f7F800000;
	max.f32 	%f161, %f158, %f159;
	selp.f32 	%f162, %f158, %f161, %p65;
	ld.shared.f32 	%f163, [%r281+16];
	abs.f32 	%f164, %f163;
	setp.equ.f32 	%p66, %f164, 0f7F800000;
	max.f32 	%f165, %f162, %f163;
	selp.f32 	%f166, %f162, %f165, %p66;
	ld.shared.f32 	%f167, [%r281+20];
	abs.f32 	%f168, %f167;
	setp.equ.f32 	%p67, %f168, 0f7F800000;
	max.f32 	%f169, %f166, %f167;
	selp.f32 	%f170, %f166, %f169, %p67;
	ld.shared.f32 	%f171, [%r281+24];
	abs.f32 	%f172, %f171;
	setp.equ.f32 	%p68, %f172, 0f7F800000;
	max.f32 	%f173, %f170, %f171;
	selp.f32 	%f174, %f170, %f173, %p68;
	ld.shared.f32 	%f175, [%r281+28];
	abs.f32 	%f176, %f175;
	setp.equ.f32 	%p69, %f176, 0f7F800000;
	max.f32 	%f177, %f174, %f175;
	selp.f32 	%f502, %f174, %f177, %p69;
	add.s32 	%r452, %r452, 8;
	setp.eq.s32 	%p70, %r452, %r43;
	mov.u32 	%r454, %r43;
	@%p70 bra 	$L__BB0_81;
	bra.uni 	$L__BB0_80;
$L__BB0_81:
	setp.eq.s32 	%p71, %r35, 0;
	@%p71 bra 	$L__BB0_89;
	setp.lt.u32 	%p72, %r36, 3;
	@%p72 bra 	$L__BB0_84;
	add.s32 	%r282, %r454, %r88;
	shl.b32 	%r283, %r282, 2;
	add.s32 	%r284, %r6, %r283;
	ld.shared.f32 	%f179, [%r284];
	abs.f32 	%f180, %f179;
	setp.equ.f32 	%p73, %f180, 0f7F800000;
	max.f32 	%f181, %f502, %f179;
	selp.f32 	%f182, %f502, %f181, %p73;
	ld.shared.f32 	%f183, [%r284+4];
	abs.f32 	%f184, %f183;
	setp.equ.f32 	%p74, %f184, 0f7F800000;
	max.f32 	%f185, %f182, %f183;
	selp.f32 	%f186, %f182, %f185, %p74;
	ld.shared.f32 	%f187, [%r284+8];
	abs.f32 	%f188, %f187;
	setp.equ.f32 	%p75, %f188, 0f7F800000;
	max.f32 	%f189, %f186, %f187;
	selp.f32 	%f190, %f186, %f189, %p75;
	ld.shared.f32 	%f191, [%r284+12];
	abs.f32 	%f192, %f191;
	setp.equ.f32 	%p76, %f192, 0f7F800000;
	max.f32 	%f193, %f190, %f191;
	selp.f32 	%f502, %f190, %f193, %p76;
	add.s32 	%r454, %r454, 4;
$L__BB0_84:
	setp.eq.s32 	%p77, %r37, 0;
	@%p77 bra 	$L__BB0_89;
	setp.eq.s32 	%p78, %r37, 1;
	@%p78 bra 	$L__BB0_87;
	add.s32 	%r285, %r454, %r88;
	shl.b32 	%r286, %r285, 2;
	add.s32 	%r287, %r6, %r286;
	ld.shared.f32 	%f195, [%r287];
	abs.f32 	%f196, %f195;
	setp.equ.f32 	%p79, %f196, 0f7F800000;
	max.f32 	%f197, %f502, %f195;
	selp.f32 	%f198, %f502, %f197, %p79;
	ld.shared.f32 	%f199, [%r287+4];
	abs.f32 	%f200, %f199;
	setp.equ.f32 	%p80, %f200, 0f7F800000;
	max.f32 	%f201, %f198, %f199;
	selp.f32 	%f502, %f198, %f201, %p80;
	add.s32 	%r454, %r454, 2;
$L__BB0_87:
	setp.eq.s32 	%p81, %r44, 0;
	@%p81 bra 	$L__BB0_89;
	add.s32 	%r288, %r454, %r88;
	shl.b32 	%r289, %r288, 2;
	add.s32 	%r290, %r6, %r289;
	ld.shared.f32 	%f202, [%r290];
	abs.f32 	%f203, %f202;
	setp.equ.f32 	%p82, %f203, 0f7F800000;
	max.f32 	%f204, %f502, %f202;
	selp.f32 	%f502, %f502, %f204, %p82;
$L__BB0_89:
	shl.b32 	%r291, %r8, 2;
	add.s32 	%r292, %r29, %r291;
	st.shared.f32 	[%r292], %f502;
	add.s32 	%r451, %r451, %r32;
	setp.lt.s32 	%p83, %r451, %r156;
	@%p83 bra 	$L__BB0_78;
$L__BB0_90:
	setp.ne.s32 	%p84, %r8, 0;
	bar.sync 	0;
	ld.shared.f32 	%f205, [_ZZ20flashAttentionKernelPfS_S_S_iiiE5max_g];
	st.shared.f32 	[_ZZ20flashAttentionKernelPfS_S_S_iiiE6maxold], %f205;
	@%p84 bra 	$L__BB0_106;
	setp.lt.s32 	%p85, %r156, 1;
	mov.f32 	%f510, 0fD01502F9;
	@%p85 bra 	$L__BB0_105;
	setp.lt.u32 	%p86, %r34, 15;
	mov.f32 	%f510, 0fD01502F9;
	mov.b32 	%r458, 0;
	@%p86 bra 	$L__BB0_95;
	mov.f32 	%f510, 0fD01502F9;
	mov.b32 	%r456, 0;
$L__BB0_94:
	.pragma "nounroll";
	shl.b32 	%r295, %r456, 2;
	add.s32 	%r296, %r29, %r295;
	ld.shared.f32 	%f210, [%r296];
	max.f32 	%f211, %f510, %f210;
	ld.shared.f32 	%f212, [%r296+4];
	max.f32 	%f213, %f211, %f212;
	ld.shared.f32 	%f214, [%r296+8];
	max.f32 	%f215, %f213, %f214;
	ld.shared.f32 	%f216, [%r296+12];
	max.f32 	%f217, %f215, %f216;
	ld.shared.f32 	%f218, [%r296+16];
	max.f32 	%f219, %f217, %f218;
	ld.shared.f32 	%f220, [%r296+20];
	max.f32 	%f221, %f219, %f220;
	ld.shared.f32 	%f222, [%r296+24];
	max.f32 	%f223, %f221, %f222;
	ld.shared.f32 	%f224, [%r296+28];
	max.f32 	%f225, %f223, %f224;
	ld.shared.f32 	%f226, [%r296+32];
	max.f32 	%f227, %f225, %f226;
	ld.shared.f32 	%f228, [%r296+36];
	max.f32 	%f229, %f227, %f228;
	ld.shared.f32 	%f230, [%r296+40];
	max.f32 	%f231, %f229, %f230;
	ld.shared.f32 	%f232, [%r296+44];
	max.f32 	%f233, %f231, %f232;
	ld.shared.f32 	%f234, [%r296+48];
	max.f32 	%f235, %f233, %f234;
	ld.shared.f32 	%f236, [%r296+52];
	max.f32 	%f237, %f235, %f236;
	ld.shared.f32 	%f238, [%r296+56];
	max.f32 	%f239, %f237, %f238;
	ld.shared.f32 	%f240, [%r296+60];
	max.f32 	%f510, %f239, %f240;
	add.s32 	%r456, %r456, 16;
	setp.ne.s32 	%p87, %r456, %r42;
	mov.u32 	%r458, %r42;
	@%p87 bra 	$L__BB0_94;
$L__BB0_95:
	setp.eq.s32 	%p88, %r38, 0;
	@%p88 bra 	$L__BB0_105;
	add.s32 	%r297, %r38, -1;
	setp.lt.u32 	%p89, %r297, 7;
	@%p89 bra 	$L__BB0_98;
	shl.b32 	%r298, %r458, 2;
	add.s32 	%r299, %r29, %r298;
	ld.shared.f32 	%f242, [%r299];
	max.f32 	%f243, %f510, %f242;
	ld.shared.f32 	%f244, [%r299+4];
	max.f32 	%f245, %f243, %f244;
	ld.shared.f32 	%f246, [%r299+8];
	max.f32 	%f247, %f245, %f246;
	ld.shared.f32 	%f248, [%r299+12];
	max.f32 	%f249, %f247, %f248;
	ld.shared.f32 	%f250, [%r299+16];
	max.f32 	%f251, %f249, %f250;
	ld.shared.f32 	%f252, [%r299+20];
	max.f32 	%f253, %f251, %f252;
	ld.shared.f32 	%f254, [%r299+24];
	max.f32 	%f255, %f253, %f254;
	ld.shared.f32 	%f256, [%r299+28];
	max.f32 	%f510, %f255, %f256;
	add.s32 	%r458, %r458, 8;
$L__BB0_98:
	setp.eq.s32 	%p90, %r35, 0;
	@%p90 bra 	$L__BB0_105;
	setp.lt.u32 	%p91, %r36, 3;
	@%p91 bra 	$L__BB0_101;
	shl.b32 	%r300, %r458, 2;
	add.s32 	%r301, %r29, %r300;
	ld.shared.f32 	%f258, [%r301];
	max.f32 	%f259, %f510, %f258;
	ld.shared.f32 	%f260, [%r301+4];
	max.f32 	%f261, %f259, %f260;
	ld.shared.f32 	%f262, [%r301+8];
	max.f32 	%f263, %f261, %f262;
	ld.shared.f32 	%f264, [%r301+12];
	max.f32 	%f510, %f263, %f264;
	add.s32 	%r458, %r458, 4;
$L__BB0_101:
	setp.eq.s32 	%p92, %r37, 0;
	@%p92 bra 	$L__BB0_105;
	setp.eq.s32 	%p93, %r37, 1;
	shl.b32 	%r302, %r458, 2;
	add.s32 	%r104, %r29, %r302;
	ld.shared.f32 	%f265, [%r104];
	max.f32 	%f510, %f510, %f265;
	@%p93 bra 	$L__BB0_105;
	setp.eq.s32 	%p94, %r37, 2;
	ld.shared.f32 	%f266, [%r104+4];
	max.f32 	%f510, %f510, %f266;
	@%p94 bra 	$L__BB0_105;
	ld.shared.f32 	%f267, [%r104+8];
	max.f32 	%f510, %f510, %f267;
$L__BB0_105:
	st.shared.f32 	[_ZZ20flashAttentionKernelPfS_S_S_iiiE5max_g], %f510;
$L__BB0_106:
	bar.sync 	0;
	@%p84 bra 	$L__BB0_108;
	ld.shared.f32 	%f268, [_ZZ20flashAttentionKernelPfS_S_S_iiiE6maxold];
	cvt.f64.f32 	%fd1, %f268;
	ld.shared.f32 	%f269, [_ZZ20flashAttentionKernelPfS_S_S_iiiE5max_g];
	cvt.f64.f32 	%fd2, %f269;
	cvta.to.local.u64 	%rd21, %rd9;
	mov.b32 	%r303, 0;
	st.local.v2.u32 	[%rd21], {%r1, %r303};
	st.local.u32 	[%rd21+8], %r433;
	st.local.f64 	[%rd21+16], %fd1;
	st.local.f64 	[%rd21+24], %fd2;
	cvta.global.u64 	%rd23, %rd22;
	{ // callseq 1, 0
	.param .b64 param0;
	st.param.b64 	[param0], %rd23;
	.param .b64 param1;
	st.param.b64 	[param1], %rd9;
	.param .b32 retval0;
	call.uni (retval0), 
	vprintf, 
	(
	param0, 
	param1
	);
	ld.param.b32 	%r304, [retval0];
	} // callseq 1
$L__BB0_108:
	@%p24 bra 	$L__BB0_142;
	mov.u32 	%r460, %r8;
$L__BB0_110:
	setp.lt.s32 	%p97, %r156, 1;
	mov.f32 	%f511, 0f00000000;
	@%p97 bra 	$L__BB0_139;
	setp.lt.u32 	%p98, %r34, 3;
	mul.lo.s32 	%r106, %r460, %r156;
	mov.f32 	%f511, 0f00000000;
	mov.b32 	%r463, 0;
	@%p98 bra 	$L__BB0_126;
	mov.f32 	%f511, 0f00000000;
	mov.b32 	%r461, 0;
$L__BB0_113:
	.pragma "nounroll";
	add.s32 	%r308, %r461, %r106;
	shl.b32 	%r309, %r308, 2;
	add.s32 	%r108, %r6, %r309;
	ld.shared.f32 	%f46, [%r108];
	abs.f32 	%f274, %f46;
	setp.equ.f32 	%p99, %f274, 0f7F800000;
	@%p99 bra 	$L__BB0_115;
	ld.shared.f32 	%f275, [_ZZ20flashAttentionKernelPfS_S_S_iiiE5max_g];
	sub.f32 	%f276, %f46, %f275;
	fma.rn.f32 	%f277, %f276, 0f3BBB989D, 0f3F000000;
	cvt.sat.f32.f32 	%f278, %f277;
	mov.f32 	%f279, 0f4B400001;
	mov.f32 	%f280, 0f437C0000;
	fma.rm.f32 	%f281, %f278, %f280, %f279;
	add.f32 	%f282, %f281, 0fCB40007F;
	neg.f32 	%f283, %f282;
	fma.rn.f32 	%f284, %f276, 0f3FB8AA3B, %f283;
	fma.rn.f32 	%f285, %f276, 0f32A57060, %f284;
	mov.b32 	%r310, %f281;
	shl.b32 	%r311, %r310, 23;
	mov.b32 	%f286, %r311;
	ex2.approx.ftz.f32 	%f287, %f285;
	mul.f32 	%f288, %f287, %f286;
	st.shared.f32 	[%r108], %f288;
	add.f32 	%f511, %f511, %f288;
	bra.uni 	$L__BB0_116;
$L__BB0_115:
	cvta.global.u64 	%rd25, %rd36;
	{ // callseq 2, 0
	.param .b64 param0;
	st.param.b64 	[param0], %rd25;
	.param .b64 param1;
	st.param.b64 	[param1], 0;
	.param .b32 retval0;
	call.uni (retval0), 
	vprintf, 
	(
	param0, 
	param1
	);
	ld.param.b32 	%r312, [retval0];
	} // callseq 2
	mov.b32 	%r314, 0;
	st.shared.u32 	[%r108], %r314;
$L__BB0_116:
	ld.shared.f32 	%f49, [%r108+4];
	abs.f32 	%f289, %f49;
	setp.equ.f32 	%p100, %f289, 0f7F800000;
	@%p100 bra 	$L__BB0_118;
	ld.shared.f32 	%f290, [_ZZ20flashAttentionKernelPfS_S_S_iiiE5max_g];
	sub.f32 	%f291, %f49, %f290;
	fma.rn.f32 	%f292, %f291, 0f3BBB989D, 0f3F000000;
	cvt.sat.f32.f32 	%f293, %f292;
	mov.f32 	%f294, 0f4B400001;
	mov.f32 	%f295, 0f437C0000;
	fma.rm.f32 	%f296, %f293, %f295, %f294;
	add.f32 	%f297, %f296, 0fCB40007F;
	neg.f32 	%f298, %f297;
	fma.rn.f32 	%f299, %f291, 0f3FB8AA3B, %f298;
	fma.rn.f32 	%f300, %f291, 0f32A57060, %f299;
	mov.b32 	%r315, %f296;
	shl.b32 	%r316, %r315, 23;
	mov.b32 	%f301, %r316;
	ex2.approx.ftz.f32 	%f302, %f300;
	mul.f32 	%f303, %f302, %f301;
	st.shared.f32 	[%r108+4], %f303;
	add.f32 	%f511, %f511, %f303;
	bra.uni 	$L__BB0_119;
$L__BB0_118:
	cvta.global.u64 	%rd27, %rd36;
	{ // callseq 3, 0
	.param .b64 param0;
	st.param.b64 	[param0], %rd27;
	.param .b64 param1;
	st.param.b64 	[param1], 0;
	.param .b32 retval0;
	call.uni (retval0), 
	vprintf, 
	(
	param0, 
	param1
	);
	ld.param.b32 	%r317, [retval0];
	} // callseq 3
	mov.b32 	%r319, 0;
	st.shared.u32 	[%r108+4], %r319;
$L__BB0_119:
	ld.shared.f32 	%f52, [%r108+8];
	abs.f32 	%f304, %f52;
	setp.equ.f32 	%p101, %f304, 0f7F800000;
	@%p101 bra 	$L__BB0_121;
	ld.shared.f32 	%f305, [_ZZ20flashAttentionKernelPfS_S_S_iiiE5max_g];
	sub.f32 	%f306, %f52, %f305;
	fma.rn.f32 	%f307, %f306, 0f3BBB989D, 0f3F000000;
	cvt.sat.f32.f32 	%f308, %f307;
	mov.f32 	%f309, 0f4B400001;
	mov.f32 	%f310, 0f437C0000;
	fma.rm.f32 	%f311, %f308, %f310, %f309;
	add.f32 	%f312, %f311, 0fCB40007F;
	neg.f32 	%f313, %f312;
	fma.rn.f32 	%f314, %f306, 0f3FB8AA3B, %f313;
	fma.rn.f32 	%f315, %f306, 0f32A57060, %f314;
	mov.b32 	%r320, %f311;
	shl.b32 	%r321, %r320, 23;
	mov.b32 	%f316, %r321;
	ex2.approx.ftz.f32 	%f317, %f315;
	mul.f32 	%f318, %f317, %f316;
	st.shared.f32 	[%r108+8], %f318;
	add.f32 	%f511, %f511, %f318;
	bra.uni 	$L__BB0_122;
$L__BB0_121:
	cvta.global.u64 	%rd29, %rd36;
	{ // callseq 4, 0
	.param .b64 param0;
	st.param.b64 	[param0], %rd29;
	.param .b64 param1;
	st.param.b64 	[param1], 0;
	.param .b32 retval0;
	call.uni (retval0), 
	vprintf, 
	(
	param0, 
	param1
	);
	ld.param.b32 	%r322, [retval0];
	} // callseq 4
	mov.b32 	%r324, 0;
	st.shared.u32 	[%r108+8], %r324;
$L__BB0_122:
	ld.shared.f32 	%f55, [%r108+12];
	abs.f32 	%f319, %f55;
	setp.equ.f32 	%p102, %f319, 0f7F800000;
	@%p102 bra 	$L__BB0_124;
	ld.shared.f32 	%f320, [_ZZ20flashAttentionKernelPfS_S_S_iiiE5max_g];
	sub.f32 	%f321, %f55, %f320;
	fma.rn.f32 	%f322, %f321, 0f3BBB989D, 0f3F000000;
	cvt.sat.f32.f32 	%f323, %f322;
	mov.f32 	%f324, 0f4B400001;
	mov.f32 	%f325, 0f437C0000;
	fma.rm.f32 	%f326, %f323, %f325, %f324;
	add.f32 	%f327, %f326, 0fCB40007F;
	neg.f32 	%f328, %f327;
	fma.rn.f32 	%f329, %f321, 0f3FB8AA3B, %f328;
	fma.rn.f32 	%f330, %f321, 0f32A57060, %f329;
	mov.b32 	%r325, %f326;
	shl.b32 	%r326, %r325, 23;
	mov.b32 	%f331, %r326;
	ex2.approx.ftz.f32 	%f332, %f330;
	mul.f32 	%f333, %f332, %f331;
	st.shared.f32 	[%r108+12], %f333;
	add.f32 	%f511, %f511, %f333;
	bra.uni 	$L__BB0_125;
$L__BB0_124:
	cvta.global.u64 	%rd31, %rd36;
	{ // callseq 5, 0
	.param .b64 param0;
	st.param.b64 	[param0], %rd31;
	.param .b64 param1;
	st.param.b64 	[param1], 0;
	.param .b32 retval0;
	call.uni (retval0), 
	vprintf, 
	(
	param0, 
	param1
	);
	ld.param.b32 	%r327, [retval0];
	} // callseq 5
	mov.b32 	%r329, 0;
	st.shared.u32 	[%r108+12], %r329;
$L__BB0_125:
	add.s32 	%r461, %r461, 4;
	setp.ne.s32 	%p103, %r461, %r47;
	mov.u32 	%r463, %r47;
	@%p103 bra 	$L__BB0_113;
$L__BB0_126:
	setp.eq.s32 	%p104, %r37, 0;
	@%p104 bra 	$L__BB0_139;
	setp.eq.s32 	%p105, %r37, 1;
	@%p105 bra 	$L__BB0_135;
	add.s32 	%r330, %r463, %r106;
	shl.b32 	%r331, %r330, 2;
	add.s32 	%r111, %r6, %r331;
	ld.shared.f32 	%f60, [%r111];
	abs.f32 	%f335, %f60;
	setp.equ.f32 	%p106, %f335, 0f7F800000;
	@%p106 bra 	$L__BB0_130;
	ld.shared.f32 	%f336, [_ZZ20flashAttentionKernelPfS_S_S_iiiE5max_g];
	sub.f32 	%f337, %f60, %f336;
	fma.rn.f32 	%f338, %f337, 0f3BBB989D, 0f3F000000;
	cvt.sat.f32.f32 	%f339, %f338;
	mov.f32 	%f340, 0f4B400001;
	mov.f32 	%f341, 0f437C0000;
	fma.rm.f32 	%f342, %f339, %f341, %f340;
	add.f32 	%f343, %f342, 0fCB40007F;
	neg.f32 	%f344, %f343;
	fma.rn.f32 	%f345, %f337, 0f3FB8AA3B, %f344;
	fma.rn.f32 	%f346, %f337, 0f32A57060, %f345;
	mov.b32 	%r332, %f342;
	shl.b32 	%r333, %r332, 23;
	mov.b32 	%f347, %r333;
	ex2.approx.ftz.f32 	%f348, %f346;
	mul.f32 	%f349, %f348, %f347;
	st.shared.f32 	[%r111], %f349;
	add.f32 	%f511, %f511, %f349;
	bra.uni 	$L__BB0_131;
$L__BB0_130:
	cvta.global.u64 	%rd33, %rd36;
	{ // callseq 6, 0
	.param .b64 param0;
	st.param.b64 	[param0], %rd33;
	.param .b64 param1;
	st.param.b64 	[param1], 0;
	.param .b32 retval0;
	call.uni (retval0), 
	vprintf, 
	(
	param0, 
	param1
	);
	ld.param.b32 	%r334, [retval0];
	} // callseq 6
	mov.b32 	%r336, 0;
	st.shared.u32 	[%r111], %r336;
$L__BB0_131:
	ld.shared.f32 	%f63, [%r111+4];
	abs.f32 	%f350, %f63;
	setp.equ.f32 	%p107, %f350, 0f7F800000;
	@%p107 bra 	$L__BB0_133;
	ld.shared.f32 	%f351, [_ZZ20flashAttentionKernelPfS_S_S_iiiE5max_g];
	sub.f32 	%f352, %f63, %f351;
	fma.rn.f32 	%f353, %f352, 0f3BBB989D, 0f3F000000;
	cvt.sat.f32.f32 	%f354, %f353;
	mov.f32 	%f355, 0f4B400001;
	mov.f32 	%f356, 0f437C0000;
	fma.rm.f32 	%f357, %f354, %f356, %f355;
	add.f32 	%f358, %f357, 0fCB40007F;
	neg.f32 	%f359, %f358;
	fma.rn.f32 	%f360, %f352, 0f3FB8AA3B, %f359;
	fma.rn.f32 	%f361, %f352, 0f32A57060, %f360;
	mov.b32 	%r337, %f357;
	shl.b32 	%r338, %r337, 23;
	mov.b32 	%f362, %r338;
	ex2.approx.ftz.f32 	%f363, %f361;
	mul.f32 	%f364, %f363, %f362;
	st.shared.f32 	[%r111+4], %f364;
	add.f32 	%f511, %f511, %f364;
	bra.uni 	$L__BB0_134;
$L__BB0_133:
	cvta.global.u64 	%rd35, %rd36;
	{ // callseq 7, 0
	.param .b64 param0;
	st.param.b64 	[param0], %rd35;
	.param .b64 param1;
	st.param.b64 	[param1], 0;
	.param .b32 retval0;
	call.uni (retval0), 
	vprintf, 
	(
	param0, 
	param1
	);
	ld.param.b32 	%r339, [retval0];
	} // callseq 7
	mov.b32 	%r341, 0;
	st.shared.u32 	[%r111+4], %r341;
$L__BB0_134:
	add.s32 	%r463, %r463, 2;
$L__BB0_135:
	setp.eq.s32 	%p108, %r44, 0;
	@%p108 bra 	$L__BB0_139;
	add.s32 	%r342, %r463, %r106;
	shl.b32 	%r343, %r342, 2;
	add.s32 	%r114, %r6, %r343;
	ld.shared.f32 	%f68, [%r114];
	abs.f32 	%f365, %f68;
	setp.equ.f32 	%p109, %f365, 0f7F800000;
	@%p109 bra 	$L__BB0_138;
	ld.shared.f32 	%f366, [_ZZ20flashAttentionKernelPfS_S_S_iiiE5max_g];
	sub.f32 	%f367, %f68, %f366;
	fma.rn.f32 	%f368, %f367, 0f3BBB989D, 0f3F000000;
	cvt.sat.f32.f32 	%f369, %f368;
	mov.f32 	%f370, 0f4B400001;
	mov.f32 	%f371, 0f437C0000;
	fma.rm.f32 	%f372, %f369, %f371, %f370;
	add.f32 	%f373, %f372, 0fCB40007F;
	neg.f32 	%f374, %f373;
	fma.rn.f32 	%f375, %f367, 0f3FB8AA3B, %f374;
	fma.rn.f32 	%f376, %f367, 0f32A57060, %f375;
	mov.b32 	%r344, %f372;
	shl.b32 	%r345, %r344, 23;
	mov.b32 	%f377, %r345;
	ex2.approx.ftz.f32 	%f378, %f376;
	mul.f32 	%f379, %f378, %f377;
	st.shared.f32 	[%r114], %f379;
	add.f32 	%f511, %f511, %f379;
	bra.uni 	$L__BB0_139;
$L__BB0_138:
	cvta.global.u64 	%rd37, %rd36;
	{ // callseq 8, 0
	.param .b64 param0;
	st.param.b64 	[param0], %rd37;
	.param .b64 param1;
	st.param.b64 	[param1], 0;
	.param .b32 retval0;
	call.uni (retval0), 
	vprintf, 
	(
	param0, 
	param1
	);
	ld.param.b32 	%r346, [retval0];
	} // callseq 8
	mov.b32 	%r348, 0;
	st.shared.u32 	[%r114], %r348;
$L__BB0_139:
	ld.shared.f32 	%f71, [%r31];
	ld.shared.f32 	%f72, [_ZZ20flashAttentionKernelPfS_S_S_iiiE6maxold];
	ld.shared.f32 	%f73, [_ZZ20flashAttentionKernelPfS_S_S_iiiE5max_g];
	sub.f32 	%f380, %f72, %f73;
	fma.rn.f32 	%f381, %f380, 0f3BBB989D, 0f3F000000;
	cvt.sat.f32.f32 	%f382, %f381;
	mov.f32 	%f383, 0f4B400001;
	mov.f32 	%f384, 0f437C0000;
	fma.rm.f32 	%f385, %f382, %f384, %f383;
	add.f32 	%f386, %f385, 0fCB40007F;
	neg.f32 	%f387, %f386;
	fma.rn.f32 	%f388, %f380, 0f3FB8AA3B, %f387;
	fma.rn.f32 	%f389, %f380, 0f32A57060, %f388;
	mov.b32 	%r349, %f385;
	shl.b32 	%r350, %r349, 23;
	mov.b32 	%f390, %r350;
	ex2.approx.ftz.f32 	%f391, %f389;
	mul.f32 	%f392, %f391, %f390;
	fma.rn.f32 	%f393, %f71, %f392, %f511;
	st.shared.f32 	[%r31], %f393;
	@%p110 bra 	$L__BB0_141;
	cvt.f64.f32 	%fd3, %f72;
	cvt.f64.f32 	%fd4, %f73;
	shl.b32 	%r351, %r156, 2;
	add.s32 	%r352, %r29, %r351;
	ld.shared.f32 	%f394, [%r352];
	cvt.f64.f32 	%fd5, %f394;
	cvt.f64.f32 	%fd6, %f71;
	cvt.f64.f32 	%fd7, %f511;
	cvta.to.local.u64 	%rd39, %rd9;
	mov.b32 	%r353, 0;
	mov.b32 	%r354, 1;
	st.local.v2.u32 	[%rd39], {%r354, %r353};
	st.local.f64 	[%rd39+8], %fd3;
	st.local.f64 	[%rd39+16], %fd4;
	st.local.f64 	[%rd39+24], %fd5;
	st.local.f64 	[%rd39+32], %fd6;
	st.local.f64 	[%rd39+40], %fd7;
	st.local.u32 	[%rd39+48], %r433;
	cvta.global.u64 	%rd41, %rd40;
	{ // callseq 9, 0
	.param .b64 param0;
	st.param.b64 	[param0], %rd41;
	.param .b64 param1;
	st.param.b64 	[param1], %rd9;
	.param .b32 retval0;
	call.uni (retval0), 
	vprintf, 
	(
	param0, 
	param1
	);
	ld.param.b32 	%r355, [retval0];
	} // callseq 9
$L__BB0_141:
	add.s32 	%r460, %r460, %r32;
	setp.lt.s32 	%p111, %r460, %r156;
	@%p111 bra 	$L__BB0_110;
$L__BB0_142:
	bar.sync 	0;
	@%p24 bra 	$L__BB0_146;
	ld.shared.f32 	%f395, [_ZZ20flashAttentionKernelPfS_S_S_iiiE6maxold];
	ld.shared.f32 	%f396, [_ZZ20flashAttentionKernelPfS_S_S_iiiE5max_g];
	sub.f32 	%f397, %f395, %f396;
	fma.rn.f32 	%f398, %f397, 0f3BBB989D, 0f3F000000;
	cvt.sat.f32.f32 	%f399, %f398;
	mov.f32 	%f400, 0f4B400001;
	mov.f32 	%f401, 0f437C0000;
	fma.rm.f32 	%f402, %f399, %f401, %f400;
	add.f32 	%f403, %f402, 0fCB40007F;
	neg.f32 	%f404, %f403;
	fma.rn.f32 	%f405, %f397, 0f3FB8AA3B, %f404;
	fma.rn.f32 	%f74, %f397, 0f32A57060, %f405;
	mov.b32 	%r357, %f402;
	shl.b32 	%r358, %r357, 23;
	mov.b32 	%f75, %r358;
	ex2.approx.ftz.f32 	%f406, %f74;
	mul.f32 	%f76, %f406, %f75;
	mov.u32 	%r464, %r8;
$L__BB0_144:
	setp.gt.s32 	%p113, %r155, 0;
	add.s32 	%r359, %r464, %r2;
	setp.lt.s32 	%p114, %r359, %r154;
	and.pred  	%p115, %p114, %p113;
	@%p115 bra 	$L__BB0_153;
$L__BB0_145:
	add.s32 	%r464, %r464, %r32;
	setp.lt.s32 	%p124, %r464, %r156;
	@%p124 bra 	$L__BB0_144;
$L__BB0_146:
	bar.sync 	0;
	add.s32 	%r433, %r433, %r156;
	setp.lt.s32 	%p125, %r433, %r154;
	@%p125 bra 	$L__BB0_23;
$L__BB0_147:
	bar.sync 	0;
	setp.ge.s32 	%p126, %r8, %r156;
	@%p126 bra 	$L__BB0_176;
	setp.lt.s32 	%p127, %r155, 1;
	mul.lo.s32 	%r129, %r155, %r8;
	@%p127 bra 	$L__BB0_176;
	add.s32 	%r130, %r155, -1;
	and.b32  	%r131, %r155, 7;
	add.s32 	%r132, %r131, -1;
	and.b32  	%r133, %r155, 3;
	and.b32  	%r134, %r155, 2147483640;
	and.b32  	%r135, %r155, 1;
	neg.s32 	%r136, %r134;
	shl.b32 	%r404, %r129, 2;
	shl.b32 	%r405, %r156, 2;
	mad.lo.s32 	%r406, %r155, 12, %r405;
	mad.lo.s32 	%r407, %r156, %r406, %r404;
	mov.u32 	%r408, shared_mem;
	add.s32 	%r409, %r407, %r408;
	add.s32 	%r137, %r409, 16;
	add.s64 	%rd4, %rd1, 16;
	mov.u32 	%r138, %ntid.x;
	mov.u32 	%r470, %r8;
$L__BB0_150:
	add.s32 	%r140, %r470, %r2;
	setp.ge.s32 	%p128, %r140, %r154;
	@%p128 bra 	$L__BB0_175;
	setp.lt.u32 	%p129, %r130, 7;
	ld.shared.f32 	%f89, [%r31];
	mul.lo.s32 	%r141, %r140, %r155;
	mov.b32 	%r475, 0;
	@%p129 bra 	$L__BB0_167;
	mov.u32 	%r471, %r141;
	mov.u32 	%r472, %r137;
	mov.u32 	%r473, %r136;
	bra.uni 	$L__BB0_166;
$L__BB0_153:
	mul.lo.s32 	%r118, %r464, %r156;
	mov.b32 	%r465, 0;
$L__BB0_154:
	setp.lt.u32 	%p116, %r34, 7;
	mov.f32 	%f530, 0f00000000;
	mov.b32 	%r468, 0;
	@%p116 bra 	$L__BB0_157;
	mov.f32 	%f530, 0f00000000;
	mov.b32 	%r466, 0;
$L__BB0_156:
	.pragma "nounroll";
	add.s32 	%r363, %r466, %r118;
	shl.b32 	%r364, %r363, 2;
	add.s32 	%r365, %r6, %r364;
	ld.shared.f32 	%f410, [%r365];
	mad.lo.s32 	%r366, %r466, %r155, %r465;
	shl.b32 	%r367, %r366, 2;
	add.s32 	%r368, %r5, %r367;
	ld.shared.f32 	%f411, [%r368];
	fma.rn.f32 	%f412, %f410, %f411, %f530;
	ld.shared.f32 	%f413, [%r365+4];
	shl.b32 	%r369, %r155, 2;
	add.s32 	%r370, %r368, %r369;
	ld.shared.f32 	%f414, [%r370];
	fma.rn.f32 	%f415, %f413, %f414, %f412;
	ld.shared.f32 	%f416, [%r365+8];
	add.s32 	%r371, %r370, %r369;
	ld.shared.f32 	%f417, [%r371];
	fma.rn.f32 	%f418, %f416, %f417, %f415;
	ld.shared.f32 	%f419, [%r365+12];
	add.s32 	%r372, %r371, %r369;
	ld.shared.f32 	%f420, [%r372];
	fma.rn.f32 	%f421, %f419, %f420, %f418;
	ld.shared.f32 	%f422, [%r365+16];
	add.s32 	%r373, %r372, %r369;
	ld.shared.f32 	%f423, [%r373];
	fma.rn.f32 	%f424, %f422, %f423, %f421;
	ld.shared.f32 	%f425, [%r365+20];
	add.s32 	%r374, %r373, %r369;
	ld.shared.f32 	%f426, [%r374];
	fma.rn.f32 	%f427, %f425, %f426, %f424;
	ld.shared.f32 	%f428, [%r365+24];
	add.s32 	%r375, %r374, %r369;
	ld.shared.f32 	%f429, [%r375];
	fma.rn.f32 	%f430, %f428, %f429, %f427;
	ld.shared.f32 	%f431, [%r365+28];
	add.s32 	%r376, %r375, %r369;
	ld.shared.f32 	%f432, [%r376];
	fma.rn.f32 	%f530, %f431, %f432, %f430;
	add.s32 	%r466, %r466, 8;
	setp.ne.s32 	%p117, %r466, %r43;
	mov.u32 	%r468, %r43;
	@%p117 bra 	$L__BB0_156;
$L__BB0_157:
	setp.eq.s32 	%p118, %r35, 0;
	@%p118 bra 	$L__BB0_165;
	setp.lt.u32 	%p119, %r36, 3;
	@%p119 bra 	$L__BB0_160;
	add.s32 	%r377, %r468, %r118;
	shl.b32 	%r378, %r377, 2;
	add.s32 	%r379, %r6, %r378;
	ld.shared.f32 	%f434, [%r379];
	mad.lo.s32 	%r380, %r468, %r155, %r465;
	shl.b32 	%r381, %r380, 2;
	add.s32 	%r382, %r5, %r381;
	ld.shared.f32 	%f435, [%r382];
	fma.rn.f32 	%f436, %f434, %f435, %f530;
	ld.shared.f32 	%f437, [%r379+4];
	shl.b32 	%r383, %r155, 2;
	add.s32 	%r384, %r382, %r383;
	ld.shared.f32 	%f438, [%r384];
	fma.rn.f32 	%f439, %f437, %f438, %f436;
	ld.shared.f32 	%f440, [%r379+8];
	add.s32 	%r385, %r384, %r383;
	ld.shared.f32 	%f441, [%r385];
	fma.rn.f32 	%f442, %f440, %f441, %f439;
	ld.shared.f32 	%f443, [%r379+12];
	add.s32 	%r386, %r385, %r383;
	ld.shared.f32 	%f444, [%r386];
	fma.rn.f32 	%f530, %f443, %f444, %f442;
	add.s32 	%r468, %r468, 4;
$L__BB0_160:
	setp.eq.s32 	%p120, %r37, 0;
	@%p120 bra 	$L__BB0_165;
	setp.eq.s32 	%p121, %r37, 1;
	@%p121 bra 	$L__BB0_163;
	add.s32 	%r387, %r468, %r118;
	shl.b32 	%r388, %r387, 2;
	add.s32 	%r389, %r6, %r388;
	ld.shared.f32 	%f446, [%r389];
	mad.lo.s32 	%r390, %r468, %r155, %r465;
	shl.b32 	%r391, %r390, 2;
	add.s32 	%r392, %r5, %r391;
	ld.shared.f32 	%f447, [%r392];
	fma.rn.f32 	%f448, %f446, %f447, %f530;
	ld.shared.f32 	%f449, [%r389+4];
	shl.b32 	%r393, %r155, 2;
	add.s32 	%r394, %r392, %r393;
	ld.shared.f32 	%f450, [%r394];
	fma.rn.f32 	%f530, %f449, %f450, %f448;
	add.s32 	%r468, %r468, 2;
$L__BB0_163:
	setp.eq.s32 	%p122, %r44, 0;
	@%p122 bra 	$L__BB0_165;
	add.s32 	%r395, %r468, %r118;
	shl.b32 	%r396, %r395, 2;
	add.s32 	%r397, %r6, %r396;
	ld.shared.f32 	%f451, [%r397];
	mad.lo.s32 	%r398, %r468, %r155, %r465;
	shl.b32 	%r399, %r398, 2;
	add.s32 	%r400, %r5, %r399;
	ld.shared.f32 	%f452, [%r400];
	fma.rn.f32 	%f530, %f451, %f452, %f530;
$L__BB0_165:
	add.s32 	%r401, %r465, %r33;
	shl.b32 	%r402, %r401, 2;
	add.s32 	%r403, %r7, %r402;
	ld.shared.f32 	%f453, [%r403];
	fma.rn.f32 	%f454, %f453, %f76, %f530;
	st.shared.f32 	[%r403], %f454;
	add.s32 	%r465, %r465, 1;
	setp.eq.s32 	%p123, %r465, %r155;
	@%p123 bra 	$L__BB0_145;
	bra.uni 	$L__BB0_154;
$L__BB0_166:
	.pragma "nounroll";
	mul.wide.s32 	%rd42, %r471, 4;
	add.s64 	%rd43, %rd4, %rd42;
	ld.shared.f32 	%f455, [%r472+-16];
	div.rn.f32 	%f456, %f455, %f89;
	st.global.f32 	[%rd43+-16], %f456;
	ld.shared.f32 	%f457, [%r472+-12];
	div.rn.f32 	%f458, %f457, %f89;
	st.global.f32 	[%rd43+-12], %f458;
	ld.shared.f32 	%f459, [%r472+-8];
	div.rn.f32 	%f460, %f459, %f89;
	st.global.f32 	[%rd43+-8], %f460;
	ld.shared.f32 	%f461, [%r472+-4];
	div.rn.f32 	%f462, %f461, %f89;
	st.global.f32 	[%rd43+-4], %f462;
	ld.shared.f32 	%f463, [%r472];
	div.rn.f32 	%f464, %f463, %f89;
	st.global.f32 	[%rd43], %f464;
	ld.shared.f32 	%f465, [%r472+4];
	div.rn.f32 	%f466, %f465, %f89;
	st.global.f32 	[%rd43+4], %f466;
	ld.shared.f32 	%f467, [%r472+8];
	div.rn.f32 	%f468, %f467, %f89;
	st.global.f32 	[%rd43+8], %f468;
	ld.shared.f32 	%f469, [%r472+12];
	div.rn.f32 	%f470, %f469, %f89;
	st.global.f32 	[%rd43+12], %f470;
	add.s32 	%r473, %r473, 8;
	add.s32 	%r472, %r472, 32;
	add.s32 	%r471, %r471, 8;
	setp.eq.s32 	%p130, %r473, 0;
	mov.u32 	%r475, %r134;
	@%p130 bra 	$L__BB0_167;
	bra.uni 	$L__BB0_166;
$L__BB0_167:
	setp.eq.s32 	%p131, %r131, 0;
	@%p131 bra 	$L__BB0_175;
	setp.lt.u32 	%p132, %r132, 3;
	@%p132 bra 	$L__BB0_170;
	add.s32 	%r411, %r475, %r129;
	shl.b32 	%r412, %r411, 2;
	add.s32 	%r413, %r7, %r412;
	ld.shared.f32 	%f471, [%r413];
	div.rn.f32 	%f472, %f471, %f89;
	add.s32 	%r414, %r475, %r141;
	mul.wide.s32 	%rd44, %r414, 4;
	add.s64 	%rd45, %rd1, %rd44;
	st.global.f32 	[%rd45], %f472;
	ld.shared.f32 	%f473, [%r413+4];
	div.rn.f32 	%f474, %f473, %f89;
	st.global.f32 	[%rd45+4], %f474;
	ld.shared.f32 	%f475, [%r413+8];
	div.rn.f32 	%f476, %f475, %f89;
	st.global.f32 	[%rd45+8], %f476;
	ld.shared.f32 	%f477, [%r413+12];
	div.rn.f32 	%f478, %f477, %f89;
	st.global.f32 	[%rd45+12], %f478;
	add.s32 	%r475, %r475, 4;
$L__BB0_170:
	setp.eq.s32 	%p133, %r133, 0;
	@%p133 bra 	$L__BB0_175;
	setp.eq.s32 	%p134, %r133, 1;
	@%p134 bra 	$L__BB0_173;
	add.s32 	%r415, %r475, %r129;
	shl.b32 	%r416, %r415, 2;
	add.s32 	%r417, %r7, %r416;
	ld.shared.f32 	%f479, [%r417];
	div.rn.f32 	%f480, %f479, %f89;
	add.s32 	%r418, %r475, %r141;
	mul.wide.s32 	%rd46, %r418, 4;
	add.s64 	%rd47, %rd1, %rd46;
	st.global.f32 	[%rd47], %f480;
	ld.shared.f32 	%f481, [%r417+4];
	div.rn.f32 	%f482, %f481, %f89;
	st.global.f32 	[%rd47+4], %f482;
	add.s32 	%r475, %r475, 2;
$L__BB0_173:
	setp.eq.s32 	%p135, %r135, 0;
	@%p135 bra 	$L__BB0_175;
	add.s32 	%r419, %r475, %r129;
	shl.b32 	%r420, %r419, 2;
	add.s32 	%r421, %r7, %r420;
	ld.shared.f32 	%f483, [%r421];
	div.rn.f32 	%f484, %f483, %f89;
	add.s32 	%r422, %r475, %r141;
	mul.wide.s32 	%rd48, %r422, 4;
	add.s64 	%rd49, %rd1, %rd48;
	st.global.f32 	[%rd49], %f484;
$L__BB0_175:
	add.s32 	%r470, %r470, %r138;
	setp.lt.s32 	%p136, %r470, %r156;
	@%p136 bra 	$L__BB0_150;
$L__BB0_176:
	setp.ne.s32 	%p137, %r8, 0;
	@%p137 bra 	$L__BB0_178;
	add.u64 	%rd50, %SP, 0;
	add.u64 	%rd51, %SPL, 0;
	mov.b32 	%r423, 0;
	st.local.v2.u32 	[%rd51], {%r1, %r423};
	st.local.u32 	[%rd51+8], %r2;
	mov.u64 	%rd52, $str$4;
	cvta.global.u64 	%rd53, %rd52;
	{ // callseq 10, 0
	.param .b64 param0;
	st.param.b64 	[param0], %rd53;
	.param .b64 param1;
	st.param.b64 	[param1], %rd50;
	.param .b32 retval0;
	call.uni (retval0), 
	vprintf, 
	(
	param0, 
	param1
	);
	ld.param.b32 	%r424, [retval0];
	} // callseq 10
$L__BB0_178:
	ret;

}


// ===== COMPILED SASS (sm_100) =====

	.target	sm_100

	.elftype	@"ET_EXEC"


//--------------------- .note.nv.tkinfo           --------------------------
	.section	.note.nv.tkinfo,"",@"SHT_NOTE"
	.sectionflags	@"SHF_NOTE_NV_TKINFO"
	.tkinfo
        /*0018*/ 	.word	0x00000002
        /*0030*/ 	.string	""
        /*0030*/ 	.string	"ptxas"
        /*0030*/ 	.string	"Cuda compilation tools, release 13.0, V13.0.88"
        /*0030*/ 	.string	"Build cuda_13.0.r13.0/compiler.36424714_0"
        /*0030*/ 	.string	"-arch sm_100 -m 64 "



//--------------------- .note.nv.cuinfo           --------------------------
	.section	.note.nv.cuinfo,"",@"SHT_NOTE"
	.sectionflags	@"SHF_NOTE_NV_CUINFO"
        /*0018*/ 	.short	0x0002
        /*001a*/ 	.short	0x0064
        /*001c*/ 	.short	0x0082
	.zero		2


//--------------------- .nv.info                  --------------------------
	.section	.nv.info,"",@"SHT_CUDA_INFO"
	.align	4


	//----- nvinfo : EIATTR_REGCOUNT
	.align		4
        /*0000*/ 	.byte	0x04, 0x2f
        /*0002*/ 	.short	(.L_6 - .L_5)
	.align		4
.L_5:
        /*0004*/ 	.word	index@(_Z20flashAttentionKernelPfS_S_S_iii)
        /*0008*/ 	.word	0x00000024


	//----- nvinfo : EIATTR_FRAME_SIZE
	.align		4
.L_6:
        /*000c*/ 	.byte	0x04, 0x11
        /*000e*/ 	.short	(.L_8 - .L_7)
	.align		4
.L_7:
        /*0010*/ 	.word	index@($__internal_1_$__cuda_sm3x_div_rn_noftz_f32_slowpath)
        /*0014*/ 	.word	0x00000038


	//----- nvinfo : EIATTR_FRAME_SIZE
	.align		4
.L_8:
        /*0018*/ 	.byte	0x04, 0x11
        /*001a*/ 	.short	(.L_10 - .L_9)
	.align		4
.L_9:
        /*001c*/ 	.word	index@($__internal_0_$__cuda_sm20_sqrt_rn_f32_slowpath)
        /*0020*/ 	.word	0x00000038


	//----- nvinfo : EIATTR_FRAME_SIZE
	.align		4
.L_10:
        /*0024*/ 	.byte	0x04, 0x11
        /*0026*/ 	.short	(.L_12 - .L_11)
	.align		4
.L_11:
        /*0028*/ 	.word	index@(_Z20flashAttentionKernelPfS_S_S_iii)
        /*002c*/ 	.word	0x00000038


	//----- nvinfo : EIATTR_MIN_STACK_SIZE
	.align		4
.L_12:
        /*0030*/ 	.byte	0x04, 0x12
        /*0032*/ 	.short	(.L_14 - .L_13)
	.align		4
.L_13:
        /*0034*/ 	.word	index@(_Z20flashAttentionKernelPfS_S_S_iii)
        /*0038*/ 	.word	0x00000038
.L_14:


//--------------------- .nv.compat                --------------------------
	.section	.nv.compat,"",@"SHT_CUDA_COMPAT_INFO"
	.align	4
        /*0000*/ 	.byte	0x02, 0x09, 0x00, 0x00, 0x02, 0x02, 0x01, 0x00, 0x02, 0x05, 0x05, 0x00, 0x03, 0x07, 0x01, 0x01
        /*0010*/ 	.byte	0x02, 0x03, 0x00, 0x00, 0x02, 0x06, 0x01, 0x00, 0x04, 0x0b, 0x08, 0x00, 0x01, 0x00, 0x00, 0x00
        /*0020*/ 	.byte	0x00, 0x00, 0x00, 0x00


//--------------------- .nv.info._Z20flashAttentionKernelPfS_S_S_iii --------------------------
	.section	.nv.info._Z20flashAttentionKernelPfS_S_S_iii,"",@"SHT_CUDA_INFO"
	.sectionflags	@""
	.align	4


	//----- nvinfo : EIATTR_CUDA_API_VERSION
	.align		4
        /*0000*/ 	.byte	0x04, 0x37
        /*0002*/ 	.short	(.L_16 - .L_15)
.L_15:
        /*0004*/ 	.word	0x00000082


	//----- nvinfo : EIATTR_KPARAM_INFO
	.align		4
.L_16:
        /*0008*/ 	.byte	0x04, 0x17
        /*000a*/ 	.short	(.L_18 - .L_17)
.L_17:
        /*000c*/ 	.word	0x00000000
        /*0010*/ 	.short	0x0006
        /*0012*/ 	.short	0x0028
        /*0014*/ 	.byte	0x00, 0xf0, 0x11, 0x00


	//----- nvinfo : EIATTR_KPARAM_INFO
	.align		4
.L_18:
        /*0018*/ 	.byte	0x04, 0x17
        /*001a*/ 	.short	(.L_20 - .L_19)
.L_19:
        /*001c*/ 	.word	0x00000000
        /*0020*/ 	.short	0x0005
        /*0022*/ 	.short	0x0024
        /*0024*/ 	.byte	0x00, 0xf0, 0x11, 0x00


	//----- nvinfo : EIATTR_KPARAM_INFO
	.align		4
.L_20:
        /*0028*/ 	.byte	0x04, 0x17
        /*002a*/ 	.short	(.L_22 - .L_21)
.L_21:
        /*002c*/ 	.word	0x00000000
        /*0030*/ 	.short	0x0004
        /*0032*/ 	.short	0x0020
        /*0034*/ 	.byte	0x00, 0xf0, 0x11, 0x00


	//----- nvinfo : EIATTR_KPARAM_INFO
	.align		4
.L_22:
        /*0038*/ 	.byte	0x04, 0x17
        /*003a*/ 	.short	(.L_24 - .L_23)
.L_23:
        /*003c*/ 	.word	0x00000000
        /*0040*/ 	.short	0x0003
        /*0042*/ 	.short	0x0018
        /*0044*/ 	.byte	0x00, 0xf5, 0x21, 0x00


	//----- nvinfo : EIATTR_KPARAM_INFO
	.align		4
.L_24:
        /*0048*/ 	.byte	0x04, 0x17
        /*004a*/ 	.short	(.L_26 - .L_25)
.L_25:
        /*004c*/ 	.word	0x00000000
        /*0050*/ 	.short	0x0002
        /*0052*/ 	.short	0x0010
        /*0054*/ 	.byte	0x00, 0xf5, 0x21, 0x00


	//----- nvinfo : EIATTR_KPARAM_INFO
	.align		4
.L_26:
        /*0058*/ 	.byte	0x04, 0x17
        /*005a*/ 	.short	(.L_28 - .L_27)
.L_27:
        /*005c*/ 	.word	0x00000000
        /*0060*/ 	.short	0x0001
        /*0062*/ 	.short	0x0008
        /*0064*/ 	.byte	0x00, 0xf5, 0x21, 0x00


	//----- nvinfo : EIATTR_KPARAM_INFO
	.align		4
.L_28:
        /*0068*/ 	.byte	0x04, 0x17
        /*006a*/ 	.short	(.L_30 - .L_29)
.L_29:
        /*006c*/ 	.word	0x00000000
        /*0070*/ 	.short	0x0000
        /*0072*/ 	.short	0x0000
        /*0074*/ 	.byte	0x00, 0xf5, 0x21, 0x00


	//----- nvinfo : EIATTR_SPARSE_MMA_MASK
	.align		4
.L_30:
        /*0078*/ 	.byte	0x03, 0x50
        /*007a*/ 	.short	0x0000


	//----- nvinfo : EIATTR_MAXREG_COUNT
	.align		4
        /*007c*/ 	.byte	0x03, 0x1b
        /*007e*/ 	.short	0x00ff


	//----- nvinfo : EIATTR_NUM_BARRIERS
	.align		4
        /*0080*/ 	.byte	0x02, 0x4c
        /*0082*/ 	.byte	0x01
	.zero		1


	//----- nvinfo : EIATTR_EXTERNS
	.align		4
        /*0084*/ 	.byte	0x04, 0x0f
        /*0086*/ 	.short	(.L_32 - .L_31)


	//   ....[0]....
	.align		4
.L_31:
        /*0088*/ 	.word	index@(vprintf)


	//----- nvinfo : EIATTR_MERCURY_ISA_VERSION
	.align		4
.L_32:
        /*008c*/ 	.byte	0x03, 0x5f
        /*008e*/ 	.short	0x0101


	//----- nvinfo : EIATTR_VRC_CTA_INIT_COUNT
	.align		4
        /*0090*/ 	.byte	0x02, 0x4a
	.zero		1
	.zero		1


	//----- nvinfo : EIATTR_SYSCALL_OFFSETS
	.align		4
        /*0094*/ 	.byte	0x04, 0x46
        /*0096*/ 	.short	(.L_34 - .L_33)


	//   ....[0]....
.L_33:
        /*0098*/ 	.word	0x00000240


	//   ....[1]....
        /*009c*/ 	.word	0x00003440


	//   ....[2]....
        /*00a0*/ 	.word	0x00003770


	//   ....[3]....
        /*00a4*/ 	.word	0x00003970


	//   ....[4]....
        /*00a8*/ 	.word	0x00003b70


	//   ....[5]....
        /*00ac*/ 	.word	0x00003d70


	//   ....[6]....
        /*00b0*/ 	.word	0x00004030


	//   ....[7]....
        /*00b4*/ 	.word	0x00004230


	//   ....[8]....
        /*00b8*/ 	.word	0x00004480


	//   ....[9]....
        /*00bc*/ 	.word	0x000047c0


	//   ....[10]....
        /*00c0*/ 	.word	0x00006740


	//----- nvinfo : EIATTR_EXIT_INSTR_OFFSETS
	.align		4
.L_34:
        /*00c4*/ 	.byte	0x04, 0x1c
        /*00c6*/ 	.short	(.L_36 - .L_35)


	//   ....[0]....
.L_35:
        /*00c8*/ 	.word	0x00000090


	//   ....[1]....
        /*00cc*/ 	.word	0x00006660


	//   ....[2]....
        /*00d0*/ 	.word	0x00006750


	//----- nvinfo : EIATTR_CRS_STACK_SIZE
	.align		4
.L_36:
        /*00d4*/ 	.byte	0x04, 0x1e
        /*00d6*/ 	.short	(.L_38 - .L_37)
.L_37:
        /*00d8*/ 	.word	0x00000000


	//----- nvinfo : EIATTR_CBANK_PARAM_SIZE
	.align		4
.L_38:
        /*00dc*/ 	.byte	0x03, 0x19
        /*00de*/ 	.short	0x002c


	//----- nvinfo : EIATTR_PARAM_CBANK
	.align		4
        /*00e0*/ 	.byte	0x04, 0x0a
        /*00e2*/ 	.short	(.L_40 - .L_39)
	.align		4
.L_39:
        /*00e4*/ 	.word	index@(.nv.constant0._Z20flashAttentionKernelPfS_S_S_iii)
        /*00e8*/ 	.short	0x0380
        /*00ea*/ 	.short	0x002c


	//----- nvinfo : EIATTR_SW_WAR
	.align		4
.L_40:
        /*00ec*/ 	.byte	0x04, 0x36
        /*00ee*/ 	.short	(.L_42 - .L_41)
.L_41:
        /*00f0*/ 	.word	0x00000008
.L_42:


//--------------------- .nv.callgraph             --------------------------
	.section	.nv.callgraph,"",@"SHT_CUDA_CALLGRAPH"
	.align	4
	.sectionentsize	8
	.align		4
        /*0000*/ 	.word	0x00000000
	.align		4
        /*0004*/ 	.word	0xffffffff
	.align		4
        /*0008*/ 	.word	index@(_Z20flashAttentionKernelPfS_S_S_iii)
	.align		4
        /*000c*/ 	.word	index@(vprintf)
	.align		4
        /*0010*/ 	.word	0x00000000
	.align		4
        /*0014*/ 	.word	0xfffffffe
	.align		4
        /*0018*/ 	.word	0x00000000
	.align		4
        /*001c*/ 	.word	0xfffffffd
	.align		4
        /*0020*/ 	.word	0x00000000
	.align		4
        /*0024*/ 	.word	0xfffffffc


//--------------------- .nv.constant4             --------------------------
	.section	.nv.constant4,"a",@progbits
	.align	8
	.align		8
.nv.constant4:
        /*0000*/ 	.dword	vprintf
	.align		8
        /*0008*/ 	.dword	$str
	.align		8
        /*0010*/ 	.dword	$str$1
	.align		8
        /*0018*/ 	.dword	$str$2
	.align		8
        /*0020*/ 	.dword	$str$3
	.align		8
        /*0028*/ 	.dword	$str$4


//--------------------- .text._Z20flashAttentionKernelPfS_S_S_iii --------------------------
	.section	.text._Z20flashAttentionKernelPfS_S_S_iii,"ax",@progbits
	.align	128
        .global         _Z20flashAttentionKernelPfS_S_S_iii
        .type           _Z20flashAttentionKernelPfS_S_S_iii,@function
        .size           _Z20flashAttentionKernelPfS_S_S_iii,(.L_x_179 - _Z20flashAttentionKernelPfS_S_S_iii)
        .other          _Z20flashAttentionKernelPfS_S_S_iii,@"STO_CUDA_ENTRY STV_DEFAULT"
_Z20flashAttentionKernelPfS_S_S_iii:
.text._Z20flashAttentionKernelPfS_S_S_iii:
[----:B------:R-:W0:Y:S08]  /*0000*/  LDC R1, c[0x0][0x37c] ;  /* 0x0000df00ff017b82 */ /* 0x000e300000000800 */
[----:B------:R-:W1:Y:S01]  /*0010*/  S2UR UR58, SR_CTAID.X ;  /* 0x00000000003a79c3 */ /* 0x000e620000002500 */
[----:B------:R-:W1:Y:S01]  /*0020*/  LDCU UR42, c[0x0][0x3a8] ;  /* 0x00007500ff2a77ac */ /* 0x000e620008000800 */
[----:B0-----:R-:W-:Y:S01]  /*0030*/  VIADD R1, R1, 0xffffffc8 ;  /* 0xffffffc801017836 */ /* 0x001fe20000000000 */
[----:B------:R-:W0:Y:S04]  /*0040*/  LDCU UR4, c[0x0][0x3a0] ;  /* 0x00007400ff0477ac */ /* 0x000e280008000800 */
[----:B------:R-:W-:Y:S01]  /*0050*/  R2UR UR5, R1 ;  /* 0x00000000010572ca */ /* 0x000fe200000e0000 */
[----:B-1----:R-:W-:-:S04]  /*0060*/  UIMAD UR57, UR58, UR42, URZ ;  /* 0x0000002a3a3972a4 */ /* 0x002fc8000f8e02ff */
[----:B0-----:R-:W-:-:S06]  /*0070*/  UISETP.GE.AND UP0, UPT, UR57, UR4, UPT ;  /* 0x000000043900728c */ /* 0x001fcc000bf06270 */
[----:B------:R-:W-:-:S13]  /*0080*/  PLOP3.LUT P0, PT, PT, PT, UP0, 0x80, 0x8 ;  /* 0x000000000008781c */ /* 0x000fda0003f0f008 */
[----:B------:R-:W-:Y:S05]  /*0090*/  @P0 EXIT ;  /* 0x000000000000094d */ /* 0x000fea0003800000 */
[----:B------:R-:W0:Y:S01]  /*00a0*/  S2R R17, SR_TID.X ;  /* 0x0000000000117919 */ /* 0x000e220000002100 */
[----:B------:R-:W1:Y:S01]  /*00b0*/  S2UR UR38, SR_CgaCtaId ;  /* 0x00000000002679c3 */ /* 0x000e620000008800 */
[----:B------:R-:W2:Y:S01]  /*00c0*/  LDCU UR45, c[0x0][0x3a4] ;  /* 0x00007480ff2d77ac */ /* 0x000ea20008000800 */
[----:B------:R-:W-:Y:S01]  /*00d0*/  IMAD.U32 R16, RZ, RZ, UR58 ;  /* 0x0000003aff107e24 */ /* 0x000fe2000f8e00ff */
[----:B------:R-:W-:Y:S01]  /*00e0*/  MOV R0, 0x0 ;  /* 0x0000000000007802 */ /* 0x000fe20000000f00 */
[----:B------:R-:W3:Y:S04]  /*00f0*/  LDCU UR44, c[0x0][0x2f8] ;  /* 0x00005f00ff2c77ac */ /* 0x000ee80008000800 */
[----:B------:R4:W4:Y:S01]  /*0100*/  LDC.64 R2, c[0x4][R0] ;  /* 0x0100000000027b82 */ /* 0x0009220000000a00 */
[----:B------:R-:W5:Y:S01]  /*0110*/  LDCU UR43, c[0x0][0x2fc] ;  /* 0x00005f80ff2b77ac */ /* 0x000f620008000800 */
[----:B------:R-:W-:Y:S01]  /*0120*/  UMOV UR4, 0x400 ;  /* 0x0000040000047882 */ /* 0x000fe20000000000 */
[----:B------:R-:W0:Y:S01]  /*0130*/  LDCU.64 UR6, c[0x4][0x8] ;  /* 0x01000100ff0677ac */ /* 0x000e220008000a00 */
[----:B------:R-:W-:-:S02]  /*0140*/  UIADD3 UR4, UPT, UPT, UR4, 0x10, URZ ;  /* 0x0000001004047890 */ /* 0x000fc4000fffe0ff */
[----:B--2---:R-:W-:Y:S02]  /*0150*/  UIMAD UR45, UR42, UR45, URZ ;  /* 0x0000002d2a2d72a4 */ /* 0x004fe4000f8e02ff */
[----:B------:R-:W-:Y:S02]  /*0160*/  UIMAD UR42, UR42, UR42, URZ ;  /* 0x0000002a2a2a72a4 */ /* 0x000fe4000f8e02ff */
[----:B-1----:R-:W-:Y:S02]  /*0170*/  ULEA UR38, UR38, UR4, 0x18 ;  /* 0x0000000426267291 */ /* 0x002fe4000f8ec0ff */
[----:B---3--:R-:W-:Y:S02]  /*0180*/  UIADD3 UR44, UP0, UPT, UR5, UR44, URZ ;  /* 0x0000002c052c7290 */ /* 0x008fe4000ff1e0ff */
[----:B------:R-:W-:Y:S02]  /*0190*/  ULEA UR56, UR45, UR38, 0x2 ;  /* 0x000000262d387291 */ /* 0x000fe4000f8e10ff */
[----:B-----5:R-:W-:Y:S01]  /*01a0*/  UIADD3.X UR43, UPT, UPT, URZ, UR43, URZ, UP0, !UPT ;  /* 0x0000002bff2b7290 */ /* 0x020fe200087fe4ff */
[----:B0-----:R0:W-:Y:S01]  /*01b0*/  STL.64 [R1], R16 ;  /* 0x0000001001007387 */ /* 0x0011e20000100a00 */
[----:B------:R-:W-:Y:S01]  /*01c0*/  ULEA UR55, UR45, UR56, 0x2 ;  /* 0x000000382d377291 */ /* 0x000fe2000f8e10ff */
[----:B------:R-:W-:Y:S01]  /*01d0*/  MOV R4, UR6 ;  /* 0x0000000600047c02 */ /* 0x000fe20008000f00 */
[----:B------:R-:W-:-:S02]  /*01e0*/  IMAD.U32 R5, RZ, RZ, UR7 ;  /* 0x00000007ff057e24 */ /* 0x000fc4000f8e00ff */
[----:B------:R-:W-:Y:S01]  /*01f0*/  ULEA UR54, UR45, UR55, 0x2 ;  /* 0x000000372d367291 */ /* 0x000fe2000f8e10ff */
[----:B------:R-:W-:Y:S01]  /*0200*/  IMAD.U32 R6, RZ, RZ, UR44 ;  /* 0x0000002cff067e24 */ /* 0x000fe2000f8e00ff */
[----:B------:R-:W-:Y:S02]  /*0210*/  MOV R7, UR43 ;  /* 0x0000002b00077c02 */ /* 0x000fe40008000f00 */
[----:B------:R-:W-:-:S12]  /*0220*/  ULEA UR42, UR42, UR54, 0x2 ;  /* 0x000000362a2a7291 */ /* 0x000fd8000f8e10ff */
[----:B------:R-:W-:-:S07]  /*0230*/  LEPC R20, `(.L_x_0) ;  /* 0x000000001014794e */ /* 0x000fce0000000000 */
[----:B0---4-:R-:W-:Y:S05]  /*0240*/  CALL.ABS.NOINC R2 ;  /* 0x0000000002007343 */ /* 0x011fea0003c00000 */
.L_x_0:
[----:B------:R-:W0:Y:S01]  /*0250*/  LDCU UR5, c[0x0][0x3a4] ;  /* 0x00007480ff0577ac */ /* 0x000e220008000800 */
[----:B------:R-:W1:Y:S01]  /*0260*/  LDCU UR4, c[0x0][0x3a8] ;  /* 0x00007500ff0477ac */ /* 0x000e620008000800 */
[----:B0-----:R-:W-:-:S05]  /*0270*/  IMAD.U32 R0, RZ, RZ, UR5 ;  /* 0x00000005ff007e24 */ /* 0x001fca000f8e00ff */
[----:B------:R-:W-:-:S04]  /*0280*/  ISETP.GE.AND P0, PT, R0, 0x1, PT ;  /* 0x000000010000780c */ /* 0x000fc80003f06270 */
[----:B-1----:R-:W-:-:S13]  /*0290*/  ISETP.GE.U32.OR P0, PT, R17, UR4, !P0 ;  /* 0x0000000411007c0c */ /* 0x002fda000c706470 */
[----:B------:R-:W-:Y:S05]  /*02a0*/  @P0 BRA `(.L_x_1) ;  /* 0x0000000400100947 */ /* 0x000fea0003800000 */
[C---:B------:R-:W-:Y:S01]  /*02b0*/  VIADD R2, R0.reuse, 0xffffffff ;  /* 0xffffffff00027836 */ /* 0x040fe20000000000 */
[----:B------:R-:W-:-:S04]  /*02c0*/  LOP3.LUT R5, R0, 0xf, RZ, 0xc0, !PT ;  /* 0x0000000f00057812 */ /* 0x000fc800078ec0ff */
[----:B------:R-:W-:Y:S01]  /*02d0*/  ISETP.GE.U32.AND P0, PT, R2, 0xf, PT ;  /* 0x0000000f0200780c */ /* 0x000fe20003f06070 */
[----:B------:R-:W-:Y:S01]  /*02e0*/  HFMA2 R2, -RZ, RZ, 0, 0 ;  /* 0x00000000ff027431 */ /* 0x000fe200000001ff */
[----:B------:R-:W-:-:S11]  /*02f0*/  ISETP.NE.AND P1, PT, R5, RZ, PT ;  /* 0x000000ff0500720c */ /* 0x000fd60003f25270 */
[----:B------:R-:W-:Y:S05]  /*0300*/  @!P0 BRA `(.L_x_2) ;  /* 0x0000000000648947 */ /* 0x000fea0003800000 */
[----:B------:R-:W-:Y:S01]  /*0310*/  BSSY.RECONVERGENT B0, `(.L_x_2) ;  /* 0x0000018000007945 */ /* 0x000fe20003800200 */
[----:B------:R-:W-:Y:S01]  /*0320*/  LOP3.LUT R2, R0, 0x7ffffff0, RZ, 0xc0, !PT ;  /* 0x7ffffff000027812 */ /* 0x000fe200078ec0ff */
[----:B------:R-:W-:-:S07]  /*0330*/  IMAD.MOV.U32 R3, RZ, RZ, RZ ;  /* 0x000000ffff037224 */ /* 0x000fce00078e00ff */
.L_x_3:
[----:B0-----:R-:W-:Y:S02]  /*0340*/  IMAD R4, R17, R0, R3 ;  /* 0x0000000011047224 */ /* 0x001fe400078e0203 */
[----:B------:R-:W-:-:S03]  /*0350*/  VIADD R3, R3, 0x10 ;  /* 0x0000001003037836 */ /* 0x000fc60000000000 */
[----:B------:R-:W-:Y:S02]  /*0360*/  LEA R4, R4, UR42, 0x2 ;  /* 0x0000002a04047c11 */ /* 0x000fe4000f8e10ff */
[----:B------:R-:W-:-:S03]  /*0370*/  ISETP.NE.AND P0, PT, R3, R2, PT ;  /* 0x000000020300720c */ /* 0x000fc60003f05270 */
[----:B------:R0:W-:Y:S04]  /*0380*/  STS [R4], RZ ;  /* 0x000000ff04007388 */ /* 0x0001e80000000800 */
[----:B------:R0:W-:Y:S04]  /*0390*/  STS [R4+0x4], RZ ;  /* 0x000004ff04007388 */ /* 0x0001e80000000800 */
        /* <DEDUP_REMOVED lines=13> */
[----:B------:R0:W-:Y:S01]  /*0470*/  STS [R4+0x3c], RZ ;  /* 0x00003cff04007388 */ /* 0x0001e20000000800 */
[----:B------:R-:W-:Y:S05]  /*0480*/  @P0 BRA `(.L_x_3) ;  /* 0xfffffffc00ac0947 */ /* 0x000fea000383ffff */
[----:B------:R-:W-:Y:S05]  /*0490*/  BSYNC.RECONVERGENT B0 ;  /* 0x0000000000007941 */ /* 0x000fea0003800200 */
.L_x_2:
[----:B------:R-:W-:Y:S05]  /*04a0*/  @!P1 BRA `(.L_x_1) ;  /* 0x0000000000909947 */ /* 0x000fea0003800000 */
[----:B------:R-:W-:Y:S02]  /*04b0*/  ISETP.GE.U32.AND P0, PT, R5, 0x8, PT ;  /* 0x000000080500780c */ /* 0x000fe40003f06070 */
[----:B0-----:R-:W-:-:S04]  /*04c0*/  LOP3.LUT R4, R0, 0x7, RZ, 0xc0, !PT ;  /* 0x0000000700047812 */ /* 0x001fc800078ec0ff */
[----:B------:R-:W-:-:S07]  /*04d0*/  ISETP.NE.AND P1, PT, R4, RZ, PT ;  /* 0x000000ff0400720c */ /* 0x000fce0003f25270 */
[----:B------:R-:W-:Y:S06]  /*04e0*/  @!P0 BRA `(.L_x_4) ;  /* 0x00000000002c8947 */ /* 0x000fec0003800000 */
[----:B------:R-:W-:Y:S01]  /*04f0*/  IMAD R3, R17, R0, R2 ;  /* 0x0000000011037224 */ /* 0x000fe200078e0202 */
[----:B------:R-:W-:-:S04]  /*0500*/  IADD3 R2, PT, PT, R2, 0x8, RZ ;  /* 0x0000000802027810 */ /* 0x000fc80007ffe0ff */
[----:B------:R-:W-:-:S05]  /*0510*/  LEA R3, R3, UR42, 0x2 ;  /* 0x0000002a03037c11 */ /* 0x000fca000f8e10ff */
[----:B------:R0:W-:Y:S04]  /*0520*/  STS [R3], RZ ;  /* 0x000000ff03007388 */ /* 0x0001e80000000800 */
[----:B------:R0:W-:Y:S04]  /*0530*/  STS [R3+0x4], RZ ;  /* 0x000004ff03007388 */ /* 0x0001e80000000800 */
[----:B------:R0:W-:Y:S04]  /*0540*/  STS [R3+0x8], RZ ;  /* 0x000008ff03007388 */ /* 0x0001e80000000800 */
[----:B------:R0:W-:Y:S04]  /*0550*/  STS [R3+0xc], RZ ;  /* 0x00000cff03007388 */ /* 0x0001e80000000800 */
[----:B------:R0:W-:Y:S04]  /*0560*/  STS [R3+0x10], RZ ;  /* 0x000010ff03007388 */ /* 0x0001e80000000800 */
[----:B------:R0:W-:Y:S04]  /*0570*/  STS [R3+0x14], RZ ;  /* 0x000014ff03007388 */ /* 0x0001e80000000800 */
[----:B------:R0:W-:Y:S04]  /*0580*/  STS [R3+0x18], RZ ;  /* 0x000018ff03007388 */ /* 0x0001e80000000800 */
[----:B------:R0:W-:Y:S02]  /*0590*/  STS [R3+0x1c], RZ ;  /* 0x00001cff03007388 */ /* 0x0001e40000000800 */
.L_x_4:
[----:B------:R-:W-:Y:S05]  /*05a0*/  @!P1 BRA `(.L_x_1) ;  /* 0x0000000000509947 */ /* 0x000fea0003800000 */
[----:B------:R-:W-:Y:S02]  /*05b0*/  ISETP.GE.U32.AND P0, PT, R4, 0x4, PT ;  /* 0x000000040400780c */ /* 0x000fe40003f06070 */
[----:B0-----:R-:W-:-:S04]  /*05c0*/  LOP3.LUT R3, R0, 0x3, RZ, 0xc0, !PT ;  /* 0x0000000300037812 */ /* 0x001fc800078ec0ff */
[----:B------:R-:W-:-:S07]  /*05d0*/  ISETP.NE.AND P1, PT, R3, RZ, PT ;  /* 0x000000ff0300720c */ /* 0x000fce0003f25270 */
[----:B------:R-:W-:Y:S06]  /*05e0*/  @!P0 BRA `(.L_x_5) ;  /* 0x00000000001c8947 */ /* 0x000fec0003800000 */
[----:B------:R-:W-:Y:S02]  /*05f0*/  IMAD R4, R17, R0, R2 ;  /* 0x0000000011047224 */ /* 0x000fe400078e0202 */
[----:B------:R-:W-:-:S03]  /*0600*/  VIADD R2, R2, 0x4 ;  /* 0x0000000402027836 */ /* 0x000fc60000000000 */
[----:B------:R-:W-:-:S05]  /*0610*/  LEA R4, R4, UR42, 0x2 ;  /* 0x0000002a04047c11 */ /* 0x000fca000f8e10ff */
[----:B------:R0:W-:Y:S04]  /*0620*/  STS [R4], RZ ;  /* 0x000000ff04007388 */ /* 0x0001e80000000800 */
[----:B------:R0:W-:Y:S04]  /*0630*/  STS [R4+0x4], RZ ;  /* 0x000004ff04007388 */ /* 0x0001e80000000800 */
[----:B------:R0:W-:Y:S04]  /*0640*/  STS [R4+0x8], RZ ;  /* 0x000008ff04007388 */ /* 0x0001e80000000800 */
[----:B------:R0:W-:Y:S02]  /*0650*/  STS [R4+0xc], RZ ;  /* 0x00000cff04007388 */ /* 0x0001e40000000800 */
.L_x_5:
[----:B------:R-:W-:Y:S05]  /*0660*/  @!P1 BRA `(.L_x_1) ;  /* 0x0000000000209947 */ /* 0x000fea0003800000 */
[----:B0-----:R-:W-:-:S07]  /*0670*/  IMAD.MOV.U32 R4, RZ, RZ, RZ ;  /* 0x000000ffff047224 */ /* 0x001fce00078e00ff */
.L_x_6:
[----:B------:R-:W-:Y:S01]  /*0680*/  IMAD R5, R17, R0, R2 ;  /* 0x0000000011057224 */ /* 0x000fe200078e0202 */
[----:B------:R-:W-:Y:S01]  /*0690*/  IADD3 R4, PT, PT, R4, 0x1, RZ ;  /* 0x0000000104047810 */ /* 0x000fe20007ffe0ff */
[----:B------:R-:W-:-:S03]  /*06a0*/  VIADD R2, R2, 0x1 ;  /* 0x0000000102027836 */ /* 0x000fc60000000000 */
[----:B------:R-:W-:Y:S02]  /*06b0*/  LEA R5, R5, UR42, 0x2 ;  /* 0x0000002a05057c11 */ /* 0x000fe4000f8e10ff */
[----:B------:R-:W-:-:S03]  /*06c0*/  ISETP.NE.AND P0, PT, R4, R3, PT ;  /* 0x000000030400720c */ /* 0x000fc60003f05270 */
[----:B------:R1:W-:Y:S10]  /*06d0*/  STS [R5], RZ ;  /* 0x000000ff05007388 */ /* 0x0003f40000000800 */
[----:B-1----:R-:W-:Y:S05]  /*06e0*/  @P0 BRA `(.L_x_6) ;  /* 0xfffffffc00e40947 */ /* 0x002fea000383ffff */
.L_x_1:
[----:B------:R-:W-:Y:S05]  /*06f0*/  WARPSYNC.ALL ;  /* 0x0000000000007948 */ /* 0x000fea0003800000 */
[----:B------:R-:W-:Y:S01]  /*0700*/  BAR.SYNC.DEFER_BLOCKING 0x0 ;  /* 0x0000000000007b1d */ /* 0x000fe20000010000 */
[----:B------:R-:W-:-:S05]  /*0710*/  ISETP.GE.AND P0, PT, R17, UR45, PT ;  /* 0x0000002d11007c0c */ /* 0x000fca000bf06270 */
[----:B------:R-:W1:Y:S01]  /*0720*/  LDCU.64 UR36, c[0x0][0x358] ;  /* 0x00006b00ff2477ac */ /* 0x000e620008000a00 */
[----:B------:R-:W-:Y:S07]  /*0730*/  BSSY.RECONVERGENT B0, `(.L_x_7) ;  /* 0x000003d000007945 */ /* 0x000fee0003800200 */
[----:B------:R-:W-:Y:S05]  /*0740*/  @P0 BRA `(.L_x_8) ;  /* 0x0000000000ec0947 */ /* 0x000fea0003800000 */
[----:B0-----:R-:W-:Y:S01]  /*0750*/  IABS R4, R0 ;  /* 0x0000000000047213 */ /* 0x001fe20000000000 */
[----:B------:R-:W0:Y:S03]  /*0760*/  LDC R10, c[0x0][0x360] ;  /* 0x0000d800ff0a7b82 */ /* 0x000e260000000800 */
[----:B------:R-:W2:Y:S05]  /*0770*/  I2F.RP R0, R4 ;  /* 0x0000000400007306 */ /* 0x000eaa0000209400 */
[----:B------:R-:W3:Y:S08]  /*0780*/  LDC R13, c[0x0][0x3a0] ;  /* 0x0000e800ff0d7b82 */ /* 0x000ef00000000800 */
[----:B------:R-:W4:Y:S01]  /*0790*/  LDC.64 R2, c[0x0][0x380] ;  /* 0x0000e000ff027b82 */ /* 0x000f220000000a00 */
[----:B--2---:R-:W2:Y:S02]  /*07a0*/  MUFU.RCP R0, R0 ;  /* 0x0000000000007308 */ /* 0x004ea40000001000 */
[----:B--2---:R-:W-:-:S05]  /*07b0*/  VIADD R6, R0, 0xffffffe ;  /* 0x0ffffffe00067836 */ /* 0x004fca0000000000 */
[----:B------:R-:W2:Y:S01]  /*07c0*/  LDC R0, c[0x0][0x3a4] ;  /* 0x0000e900ff007b82 */ /* 0x000ea20000000800 */
[----:B------:R5:W1:Y:S02]  /*07d0*/  F2I.FTZ.U32.TRUNC.NTZ R7, R6 ;  /* 0x0000000600077305 */ /* 0x000a64000021f000 */
[----:B-----5:R-:W-:Y:S01]  /*07e0*/  IMAD.MOV.U32 R6, RZ, RZ, RZ ;  /* 0x000000ffff067224 */ /* 0x020fe200078e00ff */
[----:B-1----:R-:W-:-:S05]  /*07f0*/  IADD3 R5, PT, PT, RZ, -R7, RZ ;  /* 0x80000007ff057210 */ /* 0x002fca0007ffe0ff */
[----:B------:R-:W-:-:S04]  /*0800*/  IMAD R5, R5, R4, RZ ;  /* 0x0000000405057224 */ /* 0x000fc800078e02ff */
[----:B------:R-:W-:-:S04]  /*0810*/  IMAD.HI.U32 R8, R7, R5, R6 ;  /* 0x0000000507087227 */ /* 0x000fc800078e0006 */
[----:B0--34-:R-:W-:-:S07]  /*0820*/  IMAD.MOV.U32 R5, RZ, RZ, R17 ;  /* 0x000000ffff057224 */ /* 0x019fce00078e0011 */
.L_x_11:
[----:B------:R-:W-:Y:S01]  /*0830*/  IABS R7, R5 ;  /* 0x0000000500077213 */ /* 0x000fe20000000000 */
[----:B------:R-:W-:Y:S01]  /*0840*/  BSSY.RECONVERGENT B1, `(.L_x_9) ;  /* 0x0000027000017945 */ /* 0x000fe20003800200 */
[-C--:B--2---:R-:W-:Y:S02]  /*0850*/  IABS R14, R0.reuse ;  /* 0x00000000000e7213 */ /* 0x084fe40000000000 */
[C---:B------:R-:W-:Y:S01]  /*0860*/  LOP3.LUT R9, R5.reuse, R0, RZ, 0x3c, !PT ;  /* 0x0000000005097212 */ /* 0x040fe200078e3cff */
[----:B------:R-:W-:Y:S01]  /*0870*/  IMAD.HI.U32 R6, R8, R7, RZ ;  /* 0x0000000708067227 */ /* 0x000fe200078e00ff */
[----:B------:R-:W-:Y:S02]  /*0880*/  LEA R11, R5, UR38, 0x2 ;  /* 0x00000026050b7c11 */ /* 0x000fe4000f8e10ff */
[----:B------:R-:W-:Y:S02]  /*0890*/  ISETP.GE.AND P2, PT, R9, RZ, PT ;  /* 0x000000ff0900720c */ /* 0x000fe40003f46270 */
[----:B------:R-:W-:-:S02]  /*08a0*/  IADD3 R12, PT, PT, -R6, RZ, RZ ;  /* 0x000000ff060c7210 */ /* 0x000fc40007ffe1ff */
[----:B------:R-:W-:-:S03]  /*08b0*/  LOP3.LUT R9, RZ, R0, RZ, 0x33, !PT ;  /* 0x00000000ff097212 */ /* 0x000fc600078e33ff */
[----:B------:R-:W-:-:S05]  /*08c0*/  IMAD R7, R14, R12, R7 ;  /* 0x0000000c0e077224 */ /* 0x000fca00078e0207 */
[----:B------:R-:W-:-:S13]  /*08d0*/  ISETP.GT.U32.AND P1, PT, R4, R7, PT ;  /* 0x000000070400720c */ /* 0x000fda0003f24070 */
[----:B------:R-:W-:Y:S02]  /*08e0*/  @!P1 IMAD.IADD R7, R7, 0x1, -R14 ;  /* 0x0000000107079824 */ /* 0x000fe400078e0a0e */
[----:B------:R-:W-:-:S03]  /*08f0*/  @!P1 VIADD R6, R6, 0x1 ;  /* 0x0000000106069836 */ /* 0x000fc60000000000 */
[----:B------:R-:W-:-:S13]  /*0900*/  ISETP.GE.U32.AND P0, PT, R7, R4, PT ;  /* 0x000000040700720c */ /* 0x000fda0003f06070 */
[----:B------:R-:W-:Y:S02]  /*0910*/  @P0 IADD3 R6, PT, PT, R6, 0x1, RZ ;  /* 0x0000000106060810 */ /* 0x000fe40007ffe0ff */
[----:B------:R-:W-:-:S03]  /*0920*/  ISETP.NE.AND P0, PT, R0, RZ, PT ;  /* 0x000000ff0000720c */ /* 0x000fc60003f05270 */
[----:B------:R-:W-:-:S05]  /*0930*/  @!P2 IMAD.MOV R6, RZ, RZ, -R6 ;  /* 0x000000ffff06a224 */ /* 0x000fca00078e0a06 */
[----:B------:R-:W-:-:S05]  /*0940*/  SEL R6, R9, R6, !P0 ;  /* 0x0000000609067207 */ /* 0x000fca0004000000 */
[----:B------:R-:W-:Y:S01]  /*0950*/  VIADD R12, R6, UR57 ;  /* 0x00000039060c7c36 */ /* 0x000fe20008000000 */
[----:B------:R-:W-:-:S04]  /*0960*/  MOV R6, RZ ;  /* 0x000000ff00067202 */ /* 0x000fc80000000f00 */
[----:B------:R-:W-:-:S13]  /*0970*/  ISETP.GE.AND P1, PT, R12, R13, PT ;  /* 0x0000000d0c00720c */ /* 0x000fda0003f26270 */
[----:B------:R-:W-:Y:S05]  /*0980*/  @P1 BRA `(.L_x_10) ;  /* 0x0000000000481947 */ /* 0x000fea0003800000 */
[----:B------:R-:W-:Y:S01]  /*0990*/  ISETP.GE.AND P2, PT, R5, RZ, PT ;  /* 0x000000ff0500720c */ /* 0x000fe20003f46270 */
[--C-:B------:R-:W-:Y:S02]  /*09a0*/  IMAD.MOV.U32 R4, RZ, RZ, R14.reuse ;  /* 0x000000ffff047224 */ /* 0x100fe400078e000e */
[----:B------:R-:W-:-:S03]  /*09b0*/  IMAD.IADD R6, R7, 0x1, -R14 ;  /* 0x0000000107067824 */ /* 0x000fc600078e0a0e */
[----:B------:R-:W-:-:S04]  /*09c0*/  ISETP.GT.U32.AND P1, PT, R4, R7, PT ;  /* 0x000000070400720c */ /* 0x000fc80003f24070 */
[----:B------:R-:W-:-:S04]  /*09d0*/  SEL R6, R6, R7, !P1 ;  /* 0x0000000706067207 */ /* 0x000fc80004800000 */
[----:B------:R-:W-:-:S04]  /*09e0*/  @!P2 IADD3 R6, PT, PT, -R6, RZ, RZ ;  /* 0x000000ff0606a210 */ /* 0x000fc80007ffe1ff */
[----:B------:R-:W-:-:S05]  /*09f0*/  SEL R9, R9, R6, !P0 ;  /* 0x0000000609097207 */ /* 0x000fca0004000000 */
[----:B------:R-:W-:-:S04]  /*0a00*/  IMAD R7, R12, R0, R9 ;  /* 0x000000000c077224 */ /* 0x000fc800078e0209 */
[----:B------:R-:W-:-:S06]  /*0a10*/  IMAD.WIDE R6, R7, 0x4, R2 ;  /* 0x0000000407067825 */ /* 0x000fcc00078e0202 */
[----:B------:R0:W5:Y:S01]  /*0a20*/  LDG.E R6, desc[UR36][R6.64] ;  /* 0x0000002406067981 */ /* 0x000162000c1e1900 */
[----:B------:R-:W1:Y:S01]  /*0a30*/  I2F.RP R12, R14 ;  /* 0x0000000e000c7306 */ /* 0x000e620000209400 */
[----:B------:R-:W-:-:S07]  /*0a40*/  HFMA2 R8, -RZ, RZ, 0, 0 ;  /* 0x00000000ff087431 */ /* 0x000fce00000001ff */
[----:B-1----:R-:W1:Y:S02]  /*0a50*/  MUFU.RCP R12, R12 ;  /* 0x0000000c000c7308 */ /* 0x002e640000001000 */
[----:B-1----:R-:W-:-:S06]  /*0a60*/  VIADD R9, R12, 0xffffffe ;  /* 0x0ffffffe0c097836 */ /* 0x002fcc0000000000 */
[----:B------:R-:W1:Y:S02]  /*0a70*/  F2I.FTZ.U32.TRUNC.NTZ R9, R9 ;  /* 0x0000000900097305 */ /* 0x000e64000021f000 */
[----:B-1----:R-:W-:-:S04]  /*0a80*/  IMAD.MOV R15, RZ, RZ, -R9 ;  /* 0x000000ffff0f7224 */ /* 0x002fc800078e0a09 */
[----:B------:R-:W-:-:S04]  /*0a90*/  IMAD R15, R15, R14, RZ ;  /* 0x0000000e0f0f7224 */ /* 0x000fc800078e02ff */
[----:B0-----:R-:W-:-:S07]  /*0aa0*/  IMAD.HI.U32 R8, R9, R15, R8 ;  /* 0x0000000f09087227 */ /* 0x001fce00078e0008 */
.L_x_10:
[----:B------:R-:W-:Y:S05]  /*0ab0*/  BSYNC.RECONVERGENT B1 ;  /* 0x0000000000017941 */ /* 0x000fea0003800200 */
.L_x_9:
[----:B-----5:R3:W-:Y:S01]  /*0ac0*/  STS [R11], R6 ;  /* 0x000000060b007388 */ /* 0x0207e20000000800 */
[----:B------:R-:W-:-:S05]  /*0ad0*/  IMAD.IADD R5, R10, 0x1, R5 ;  /* 0x000000010a057824 */ /* 0x000fca00078e0205 */
[----:B------:R-:W-:-:S13]  /*0ae0*/  ISETP.GE.AND P0, PT, R5, UR45, PT ;  /* 0x0000002d05007c0c */ /* 0x000fda000bf06270 */
[----:B---3--:R-:W-:Y:S05]  /*0af0*/  @!P0 BRA `(.L_x_11) ;  /* 0xfffffffc004c8947 */ /* 0x008fea000383ffff */
.L_x_8:
[----:B-1----:R-:W-:Y:S05]  /*0b00*/  BSYNC.RECONVERGENT B0 ;  /* 0x0000000000007941 */ /* 0x002fea0003800200 */
.L_x_7:
[----:B------:R-:W1:Y:S01]  /*0b10*/  LDCU UR5, c[0x0][0x3a8] ;  /* 0x00007500ff0577ac */ /* 0x000e620008000800 */
[----:B------:R-:W2:Y:S01]  /*0b20*/  S2UR UR6, SR_CgaCtaId ;  /* 0x00000000000679c3 */ /* 0x000ea20000008800 */
[----:B------:R-:W-:Y:S01]  /*0b30*/  ULEA UR53, UR45, UR42, 0x2 ;  /* 0x0000002a2d357291 */ /* 0x000fe2000f8e10ff */
[----:B------:R-:W-:-:S05]  /*0b40*/  UMOV UR4, 0x400 ;  /* 0x0000040000047882 */ /* 0x000fca0000000000 */
[C---:B------:R-:W-:Y:S01]  /*0b50*/  LEA R16, R17.reuse, UR53, 0x2 ;  /* 0x0000003511107c11 */ /* 0x040fe2000f8e10ff */
[----:B------:R-:W-:Y:S01]  /*0b60*/  BAR.SYNC.DEFER_BLOCKING 0x0 ;  /* 0x0000000000007b1d */ /* 0x000fe20000010000 */
[----:B-1----:R-:W-:Y:S01]  /*0b70*/  ISETP.GE.U32.AND P0, PT, R17, UR5, PT ;  /* 0x0000000511007c0c */ /* 0x002fe2000bf06070 */
[----:B------:R-:W-:-:S04]  /*0b80*/  IMAD.U32 R5, RZ, RZ, UR5 ;  /* 0x00000005ff057e24 */ /* 0x000fc8000f8e00ff */
[----:B------:R-:W-:Y:S01]  /*0b90*/  IMAD R2, R5, 0x4, R16 ;  /* 0x0000000405027824 */ /* 0x000fe200078e0210 */
[----:B--2---:R-:W-:Y:S01]  /*0ba0*/  ULEA UR4, UR6, UR4, 0x18 ;  /* 0x0000000406047291 */ /* 0x004fe2000f8ec0ff */
[----:B------:R-:W1:Y:S06]  /*0bb0*/  LDCU UR6, c[0x0][0x3a0] ;  /* 0x00007400ff0677ac */ /* 0x000e6c0008000800 */
[----:B0-----:R-:W-:Y:S02]  /*0bc0*/  @!P0 MOV R3, 0xd01502f9 ;  /* 0xd01502f900038802 */ /* 0x001fe40000000f00 */
[----:B------:R-:W-:Y:S04]  /*0bd0*/  STS.64 [UR4], RZ ;  /* 0x000000ffff007988 */ /* 0x000fe80008000a04 */
[----:B------:R0:W-:Y:S04]  /*0be0*/  @!P0 STS [R16], R3 ;  /* 0x0000000310008388 */ /* 0x0001e80000000800 */
[----:B------:R0:W-:Y:S01]  /*0bf0*/  @!P0 STS [R2], RZ ;  /* 0x000000ff02008388 */ /* 0x0001e20000000800 */
[----:B-1----:R-:W-:-:S09]  /*0c00*/  UISETP.GE.AND UP0, UPT, UR6, 0x1, UPT ;  /* 0x000000010600788c */ /* 0x002fd2000bf06270 */
[----:B0-----:R-:W-:Y:S05]  /*0c10*/  BRA.U !UP0, `(.L_x_12) ;  /* 0x0000004508587547 */ /* 0x001fea000b800000 */
[----:B------:R-:W-:Y:S01]  /*0c20*/  I2FP.F32.S32 R3, R0 ;  /* 0x0000000000037245 */ /* 0x000fe20000201400 */
[----:B------:R-:W-:Y:S01]  /*0c30*/  UISETP.NE.AND UP0, UPT, UR58, 0x1, UPT ;  /* 0x000000013a00788c */ /* 0x000fe2000bf05270 */
[----:B------:R-:W-:Y:S01]  /*0c40*/  BSSY.RECONVERGENT B0, `(.L_x_13) ;  /* 0x0000020000007945 */ /* 0x000fe20003800200 */
[----:B------:R-:W-:Y:S01]  /*0c50*/  ULOP3.LUT UR50, UR5, 0x7, URZ, 0xc0, !UPT ;  /* 0x0000000705327892 */ /* 0x000fe2000f8ec0ff */
[----:B------:R0:W1:Y:S01]  /*0c60*/  MUFU.RSQ R4, R3 ;  /* 0x0000000300047308 */ /* 0x0000620000001400 */
[----:B------:R-:W-:Y:S01]  /*0c70*/  VIADD R5, R3, 0xf3000000 ;  /* 0xf300000003057836 */ /* 0x000fe20000000000 */
[----:B------:R-:W2:Y:S01]  /*0c80*/  LDCU UR52, c[0x0][0x360] ;  /* 0x00006c00ff3477ac */ /* 0x000ea20008000800 */
[----:B------:R-:W-:Y:S02]  /*0c90*/  PLOP3.LUT P0, PT, PT, PT, UP0, 0x80, 0x8 ;  /* 0x000000000008781c */ /* 0x000fe40003f0f008 */
[C---:B------:R-:W-:Y:S01]  /*0ca0*/  IADD3 R18, PT, PT, R0.reuse, -0x1, RZ ;  /* 0xffffffff00127810 */ /* 0x040fe20007ffe0ff */
[----:B------:R-:W-:Y:S01]  /*0cb0*/  UIADD3 UR51, UPT, UPT, UR5, -0x1, URZ ;  /* 0xffffffff05337890 */ /* 0x000fe2000fffe0ff */
[----:B------:R-:W-:Y:S01]  /*0cc0*/  ISETP.GT.U32.AND P1, PT, R5, 0x727fffff, PT ;  /* 0x727fffff0500780c */ /* 0x000fe20003f24070 */
[----:B------:R-:W-:Y:S01]  /*0cd0*/  ULOP3.LUT UR49, UR5, 0x3, URZ, 0xc0, !UPT ;  /* 0x0000000305317892 */ /* 0x000fe2000f8ec0ff */
[----:B------:R-:W-:Y:S01]  /*0ce0*/  ISETP.EQ.AND P0, PT, R17, RZ, !P0 ;  /* 0x000000ff1100720c */ /* 0x000fe20004702270 */
[----:B------:R-:W-:Y:S01]  /*0cf0*/  ULOP3.LUT UR48, UR5, 0xf, URZ, 0xc0, !UPT ;  /* 0x0000000f05307892 */ /* 0x000fe2000f8ec0ff */
[C---:B------:R-:W-:Y:S01]  /*0d00*/  LOP3.LUT R19, R0.reuse, 0x7, RZ, 0xc0, !PT ;  /* 0x0000000700137812 */ /* 0x040fe200078ec0ff */
[----:B------:R-:W-:Y:S01]  /*0d10*/  ULOP3.LUT UR41, UR5, 0x7ffffff0, URZ, 0xc0, !UPT ;  /* 0x7ffffff005297892 */ /* 0x000fe2000f8ec0ff */
[----:B------:R-:W-:Y:S01]  /*0d20*/  P2R R26, PR, RZ, 0x1 ;  /* 0x00000001ff1a7803 */ /* 0x000fe20000000000 */
[----:B------:R-:W-:Y:S01]  /*0d30*/  ULOP3.LUT UR40, UR5, 0x7ffffff8, URZ, 0xc0, !UPT ;  /* 0x7ffffff805287892 */ /* 0x000fe2000f8ec0ff */
[C---:B------:R-:W-:Y:S01]  /*0d40*/  LOP3.LUT R22, R0.reuse, 0x3, RZ, 0xc0, !PT ;  /* 0x0000000300167812 */ /* 0x040fe200078ec0ff */
[----:B------:R-:W-:Y:S01]  /*0d50*/  ULOP3.LUT UR47, UR5, 0x1, URZ, 0xc0, !UPT ;  /* 0x00000001052f7892 */ /* 0x000fe2000f8ec0ff */
[----:B------:R-:W-:Y:S01]  /*0d60*/  LOP3.LUT R23, R0, 0x7ffffff8, RZ, 0xc0, !PT ;  /* 0x7ffffff800177812 */ /* 0x000fe200078ec0ff */
[----:B------:R-:W-:-:S02]  /*0d70*/  ULOP3.LUT UR39, UR5, 0x7ffffffc, URZ, 0xc0, !UPT ;  /* 0x7ffffffc05277892 */ /* 0x000fc4000f8ec0ff */
[----:B------:R-:W-:Y:S01]  /*0d80*/  UIADD3 UR46, UPT, UPT, UR50, -0x1, URZ ;  /* 0xffffffff322e7890 */ /* 0x000fe2000fffe0ff */
[----:B------:R-:W-:Y:S01]  /*0d90*/  UMOV UR38, URZ ;  /* 0x000000ff00267c82 */ /* 0x000fe20008000000 */
[----:B012---:R-:W-:Y:S10]  /*0da0*/  @!P1 BRA `(.L_x_14) ;  /* 0x0000000000149947 */ /* 0x007ff40003800000 */
[----:B------:R-:W-:Y:S01]  /*0db0*/  IMAD.MOV.U32 R0, RZ, RZ, R3 ;  /* 0x000000ffff007224 */ /* 0x000fe200078e0003 */
[----:B------:R-:W-:-:S07]  /*0dc0*/  MOV R8, 0xde0 ;  /* 0x00000de000087802 */ /* 0x000fce0000000f00 */
[----:B------:R-:W-:Y:S05]  /*0dd0*/  CALL.REL.NOINC `($__internal_0_$__cuda_sm20_sqrt_rn_f32_slowpath) ;  /* 0x0000005800607944 */ /* 0x000fea0003c00000 */
[----:B------:R-:W-:Y:S01]  /*0de0*/  IMAD.MOV.U32 R24, RZ, RZ, R3 ;  /* 0x000000ffff187224 */ /* 0x000fe200078e0003 */
[----:B------:R-:W-:Y:S06]  /*0df0*/  BRA `(.L_x_15) ;  /* 0x0000000000107947 */ /* 0x000fec0003800000 */
.L_x_14:
[----:B------:R-:W-:Y:S01]  /*0e00*/  FMUL.FTZ R24, R3, R4 ;  /* 0x0000000403187220 */ /* 0x000fe20000410000 */
[----:B------:R-:W-:-:S03]  /*0e10*/  FMUL.FTZ R4, R4, 0.5 ;  /* 0x3f00000004047820 */ /* 0x000fc60000410000 */
[----:B------:R-:W-:-:S04]  /*0e20*/  FFMA R3, -R24, R24, R3 ;  /* 0x0000001818037223 */ /* 0x000fc80000000103 */
[----:B------:R-:W-:-:S07]  /*0e30*/  FFMA R24, R3, R4, R24 ;  /* 0x0000000403187223 */ /* 0x000fce0000000018 */
.L_x_15:
[----:B------:R-:W-:Y:S05]  /*0e40*/  BSYNC.RECONVERGENT B0 ;  /* 0x0000000000007941 */ /* 0x000fea0003800200 */
.L_x_13:
[----:B------:R-:W-:Y:S01]  /*0e50*/  ISETP.GE.AND P0, PT, R17, UR45, PT ;  /* 0x0000002d11007c0c */ /* 0x000fe2000bf06270 */
[----:B------:R-:W0:Y:S01]  /*0e60*/  LDCU UR4, c[0x0][0x3a0] ;  /* 0x00007400ff0477ac */ /* 0x000e220008000800 */
[----:B------:R-:W-:Y:S11]  /*0e70*/  BSSY.RECONVERGENT B0, `(.L_x_16) ;  /* 0x0000044000007945 */ /* 0x000ff60003800200 */
[----:B-1234-:R-:W-:Y:S05]  /*0e80*/  @P0 BRA `(.L_x_17) ;  /* 0x0000000400080947 */ /* 0x01efea0003800000 */
[----:B------:R-:W1:Y:S01]  /*0e90*/  LDC R0, c[0x0][0x3a4] ;  /* 0x0000e900ff007b82 */ /* 0x000e620000000800 */
[----:B------:R-:W-:-:S07]  /*0ea0*/  IMAD.MOV.U32 R8, RZ, RZ, RZ ;  /* 0x000000ffff087224 */ /* 0x000fce00078e00ff */
[----:B------:R-:W2:Y:S08]  /*0eb0*/  LDC R3, c[0x0][0x3a4] ;  /* 0x0000e900ff037b82 */ /* 0x000eb00000000800 */
[----:B------:R-:W3:Y:S01]  /*0ec0*/  LDC.64 R4, c[0x0][0x388] ;  /* 0x0000e200ff047b82 */ /* 0x000ee20000000a00 */
[----:B-1----:R-:W-:-:S07]  /*0ed0*/  IABS R0, R0 ;  /* 0x0000000000007213 */ /* 0x002fce0000000000 */
[----:B------:R-:W1:Y:S01]  /*0ee0*/  LDC.64 R6, c[0x0][0x390] ;  /* 0x0000e400ff067b82 */ /* 0x000e620000000a00 */
[----:B------:R-:W4:Y:S08]  /*0ef0*/  I2F.RP R10, R0 ;  /* 0x00000000000a7306 */ /* 0x000f300000209400 */
[----:B----4-:R-:W4:Y:S02]  /*0f00*/  MUFU.RCP R10, R10 ;  /* 0x0000000a000a7308 */ /* 0x010f240000001000 */
[----:B----4-:R-:W-:-:S06]  /*0f10*/  IADD3 R9, PT, PT, R10, 0xffffffe, RZ ;  /* 0x0ffffffe0a097810 */ /* 0x010fcc0007ffe0ff */
[----:B------:R-:W4:Y:S02]  /*0f20*/  F2I.FTZ.U32.TRUNC.NTZ R9, R9 ;  /* 0x0000000900097305 */ /* 0x000f24000021f000 */
[----:B----4-:R-:W-:-:S04]  /*0f30*/  IMAD.MOV R11, RZ, RZ, -R9 ;  /* 0x000000ffff0b7224 */ /* 0x010fc800078e0a09 */
[----:B------:R-:W-:-:S04]  /*0f40*/  IMAD R11, R11, R0, RZ ;  /* 0x000000000b0b7224 */ /* 0x000fc800078e02ff */
[----:B------:R-:W-:Y:S01]  /*0f50*/  IMAD.HI.U32 R14, R9, R11, R8 ;  /* 0x0000000b090e7227 */ /* 0x000fe200078e0008 */
[----:B-123--:R-:W-:-:S07]  /*0f60*/  MOV R8, R17 ;  /* 0x0000001100087202 */ /* 0x00efce0000000f00 */
.L_x_21:
[----:B------:R-:W-:Y:S01]  /*0f70*/  IABS R11, R8 ;  /* 0x00000008000b7213 */ /* 0x000fe20000000000 */
[----:B------:R-:W-:Y:S01]  /*0f80*/  BSSY.RECONVERGENT B1, `(.L_x_18) ;  /* 0x000002d000017945 */ /* 0x000fe20003800200 */
[----:B------:R-:W-:Y:S02]  /*0f90*/  IABS R20, R3 ;  /* 0x0000000300147213 */ /* 0x000fe40000000000 */
[----:B------:R-:W-:Y:S01]  /*0fa0*/  ISETP.NE.AND P3, PT, R3, RZ, PT ;  /* 0x000000ff0300720c */ /* 0x000fe20003f65270 */
[----:B------:R-:W-:Y:S01]  /*0fb0*/  IMAD.HI.U32 R9, R14, R11, RZ ;  /* 0x0000000b0e097227 */ /* 0x000fe200078e00ff */
[----:B------:R-:W-:-:S03]  /*0fc0*/  LOP3.LUT R12, RZ, R3, RZ, 0x33, !PT ;  /* 0x00000003ff0c7212 */ /* 0x000fc600078e33ff */
[----:B------:R-:W-:-:S04]  /*0fd0*/  IMAD.MOV R10, RZ, RZ, -R9 ;  /* 0x000000ffff0a7224 */ /* 0x000fc800078e0a09 */
[----:B------:R-:W-:Y:S01]  /*0fe0*/  IMAD R11, R20, R10, R11 ;  /* 0x0000000a140b7224 */ /* 0x000fe200078e020b */
[----:B------:R-:W-:-:S04]  /*0ff0*/  LOP3.LUT R10, R8, R3, RZ, 0x3c, !PT ;  /* 0x00000003080a7212 */ /* 0x000fc800078e3cff */
[----:B------:R-:W-:Y:S02]  /*1000*/  ISETP.GT.U32.AND P1, PT, R0, R11, PT ;  /* 0x0000000b0000720c */ /* 0x000fe40003f24070 */
[----:B------:R-:W-:-:S11]  /*1010*/  ISETP.GE.AND P2, PT, R10, RZ, PT ;  /* 0x000000ff0a00720c */ /* 0x000fd60003f46270 */
[----:B------:R-:W-:Y:S01]  /*1020*/  @!P1 IMAD.IADD R11, R11, 0x1, -R20 ;  /* 0x000000010b0b9824 */ /* 0x000fe200078e0a14 */
[----:B------:R-:W-:-:S04]  /*1030*/  @!P1 IADD3 R9, PT, PT, R9, 0x1, RZ ;  /* 0x0000000109099810 */ /* 0x000fc80007ffe0ff */
[----:B------:R-:W-:-:S13]  /*1040*/  ISETP.GE.U32.AND P0, PT, R11, R0, PT ;  /* 0x000000000b00720c */ /* 0x000fda0003f06070 */
[----:B------:R-:W-:-:S04]  /*1050*/  @P0 VIADD R9, R9, 0x1 ;  /* 0x0000000109090836 */ /* 0x000fc80000000000 */
[----:B------:R-:W-:-:S05]  /*1060*/  @!P2 IMAD.MOV R9, RZ, RZ, -R9 ;  /* 0x000000ffff09a224 */ /* 0x000fca00078e0a09 */
[----:B------:R-:W-:-:S04]  /*1070*/  SEL R9, R12, R9, !P3 ;  /* 0x000000090c097207 */ /* 0x000fc80005800000 */
[----:B------:R-:W-:-:S04]  /*1080*/  IADD3 R9, PT, PT, R9, UR38, RZ ;  /* 0x0000002609097c10 */ /* 0x000fc8000fffe0ff */
[----:B0-----:R-:W-:-:S13]  /*1090*/  ISETP.GE.AND P0, PT, R9, UR4, PT ;  /* 0x0000000409007c0c */ /* 0x001fda000bf06270 */
        /* <DEDUP_REMOVED lines=10> */
[----:B------:R0:W2:Y:S01]  /*1140*/  LDG.E R10, desc[UR36][R10.64] ;  /* 0x000000240a0a7981 */ /* 0x0000a2000c1e1900 */
[----:B------:R-:W-:-:S06]  /*1150*/  IMAD.WIDE R12, R13, 0x4, R6 ;  /* 0x000000040d0c7825 */ /* 0x000fcc00078e0206 */
[----:B------:R1:W5:Y:S01]  /*1160*/  LDG.E R12, desc[UR36][R12.64] ;  /* 0x000000240c0c7981 */ /* 0x000362000c1e1900 */
[----:B------:R-:W3:Y:S01]  /*1170*/  I2F.RP R21, R20 ;  /* 0x0000001400157306 */ /* 0x000ee20000209400 */
[----:B------:R-:W-:Y:S01]  /*1180*/  LEA R9, R8, UR56, 0x2 ;  /* 0x0000003808097c11 */ /* 0x000fe2000f8e10ff */
[----:B------:R-:W-:-:S06]  /*1190*/  HFMA2 R14, -RZ, RZ, 0, 0 ;  /* 0x00000000ff0e7431 */ /* 0x000fcc00000001ff */
[----:B---3--:R-:W3:Y:S02]  /*11a0*/  MUFU.RCP R21, R21 ;  /* 0x0000001500157308 */ /* 0x008ee40000001000 */
[----:B---3--:R-:W-:-:S06]  /*11b0*/  VIADD R15, R21, 0xffffffe ;  /* 0x0ffffffe150f7836 */ /* 0x008fcc0000000000 */
[----:B------:R-:W3:Y:S02]  /*11c0*/  F2I.FTZ.U32.TRUNC.NTZ R15, R15 ;  /* 0x0000000f000f7305 */ /* 0x000ee4000021f000 */
[----:B---3--:R-:W-:-:S04]  /*11d0*/  IMAD.MOV R25, RZ, RZ, -R15 ;  /* 0x000000ffff197224 */ /* 0x008fc800078e0a0f */
[----:B0-----:R-:W-:-:S04]  /*11e0*/  IMAD R11, R25, R20, RZ ;  /* 0x00000014190b7224 */ /* 0x001fc800078e02ff */
[----:B------:R-:W-:Y:S01]  /*11f0*/  IMAD.HI.U32 R14, R15, R11, R14 ;  /* 0x0000000b0f0e7227 */ /* 0x000fe200078e000e */
[----:B--2---:R1:W-:Y:S01]  /*1200*/  STS [R9], R10 ;  /* 0x0000000a09007388 */ /* 0x0043e20000000800 */
[----:B------:R-:W-:Y:S05]  /*1210*/  BRA `(.L_x_20) ;  /* 0x00000000000c7947 */ /* 0x000fea0003800000 */
.L_x_19:
[----:B------:R-:W-:Y:S01]  /*1220*/  LEA R9, R8, UR56, 0x2 ;  /* 0x0000003808097c11 */ /* 0x000fe2000f8e10ff */
[----:B------:R-:W-:-:S04]  /*1230*/  IMAD.MOV.U32 R12, RZ, RZ, RZ ;  /* 0x000000ffff0c7224 */ /* 0x000fc800078e00ff */
[----:B------:R0:W-:Y:S03]  /*1240*/  STS [R9], RZ ;  /* 0x000000ff09007388 */ /* 0x0001e60000000800 */
.L_x_20:
[----:B------:R-:W-:Y:S05]  /*1250*/  BSYNC.RECONVERGENT B1 ;  /* 0x0000000000017941 */ /* 0x000fea0003800200 */
.L_x_18:
[C---:B01----:R-:W-:Y:S01]  /*1260*/  LEA R9, R8.reuse, UR55, 0x2 ;  /* 0x0000003708097c11 */ /* 0x043fe2000f8e10ff */
[----:B------:R-:W-:-:S04]  /*1270*/  VIADD R8, R8, UR52 ;  /* 0x0000003408087c36 */ /* 0x000fc80008000000 */
[----:B-----5:R1:W-:Y:S01]  /*1280*/  STS [R9], R12 ;  /* 0x0000000c09007388 */ /* 0x0203e20000000800 */
[----:B------:R-:W-:-:S13]  /*1290*/  ISETP.GE.AND P0, PT, R8, UR45, PT ;  /* 0x0000002d08007c0c */ /* 0x000fda000bf06270 */
[----:B-1----:R-:W-:Y:S05]  /*12a0*/  @!P0 BRA `(.L_x_21) ;  /* 0xfffffffc00308947 */ /* 0x002fea000383ffff */
.L_x_17:
[----:B0-----:R-:W-:Y:S05]  /*12b0*/  BSYNC.RECONVERGENT B0 ;  /* 0x0000000000007941 */ /* 0x001fea0003800200 */
.L_x_16:
[----:B------:R-:W0:Y:S01]  /*12c0*/  LDCU UR4, c[0x0][0x3a8] ;  /* 0x00007500ff0477ac */ /* 0x000e220008000800 */
[----:B------:R-:W-:Y:S01]  /*12d0*/  BSSY.RECONVERGENT B0, `(.L_x_22) ;  /* 0x000004d000007945 */ /* 0x000fe20003800200 */
[----:B0-----:R-:W-:Y:S01]  /*12e0*/  MOV R0, UR4 ;  /* 0x0000000400007c02 */ /* 0x001fe20008000f00 */
[----:B------:R-:W-:Y:S03]  /*12f0*/  BAR.SYNC.DEFER_BLOCKING 0x0 ;  /* 0x0000000000007b1d */ /* 0x000fe60000010000 */
[----:B------:R-:W-:-:S04]  /*1300*/  ISETP.GE.AND P0, PT, R17, R0, PT ;  /* 0x000000001100720c */ /* 0x000fc80003f06270 */
[----:B------:R-:W-:-:S09]  /*1310*/  P2R R25, PR, RZ, 0x1 ;  /* 0x00000001ff197803 */ /* 0x000fd20000000000 */
[----:B------:R-:W-:Y:S05]  /*1320*/  @P0 BRA `(.L_x_23) ;  /* 0x00000004001c0947 */ /* 0x000fea0003800000 */
[----:B------:R-:W-:-:S07]  /*1330*/  IMAD.MOV.U32 R3, RZ, RZ, R17 ;  /* 0x000000ffff037224 */ /* 0x000fce00078e0011 */
.L_x_29:
[----:B0-----:R-:W0:Y:S01]  /*1340*/  LDCU UR4, c[0x0][0x3a8] ;  /* 0x00007500ff0477ac */ /* 0x001e220008000800 */
[----:B------:R-:W-:Y:S01]  /*1350*/  IMAD.MOV.U32 R6, RZ, RZ, R3 ;  /* 0x000000ffff067224 */ /* 0x000fe200078e0003 */
[----:B------:R-:W-:Y:S01]  /*1360*/  IADD3 R3, PT, PT, R3, UR52, RZ ;  /* 0x0000003403037c10 */ /* 0x000fe2000fffe0ff */
[----:B---34-:R-:W-:Y:S01]  /*1370*/  IMAD.MOV.U32 R5, RZ, RZ, RZ ;  /* 0x000000ffff057224 */ /* 0x018fe200078e00ff */
[----:B------:R-:W-:Y:S01]  /*1380*/  UISETP.GE.U32.AND UP0, UPT, UR51, 0xf, UPT ;  /* 0x0000000f3300788c */ /* 0x000fe2000bf06070 */
[----:B0-----:R-:W-:-:S05]  /*1390*/  IMAD.U32 R0, RZ, RZ, UR4 ;  /* 0x00000004ff007e24 */ /* 0x001fca000f8e00ff */
[----:B------:R-:W-:-:S03]  /*13a0*/  ISETP.GE.AND P1, PT, R3, R0, PT ;  /* 0x000000000300720c */ /* 0x000fc60003f26270 */
[----:B-12---:R-:W-:Y:S10]  /*13b0*/  BRA.U !UP0, `(.L_x_24) ;  /* 0x00000001085c7547 */ /* 0x006ff4000b800000 */
[----:B------:R-:W-:-:S07]  /*13c0*/  MOV R5, RZ ;  /* 0x000000ff00057202 */ /* 0x000fce0000000f00 */
.L_x_25:
[----:B0-----:R-:W-:Y:S02]  /*13d0*/  IMAD R4, R6, R0, R5 ;  /* 0x0000000006047224 */ /* 0x001fe400078e0205 */
[----:B------:R-:W-:-:S03]  /*13e0*/  VIADD R5, R5, 0x10 ;  /* 0x0000001005057836 */ /* 0x000fc60000000000 */
[----:B------:R-:W-:Y:S02]  /*13f0*/  LEA R4, R4, UR54, 0x2 ;  /* 0x0000003604047c11 */ /* 0x000fe4000f8e10ff */
[----:B------:R-:W-:-:S03]  /*1400*/  ISETP.NE.AND P0, PT, R5, UR41, PT ;  /* 0x0000002905007c0c */ /* 0x000fc6000bf05270 */
        /* <DEDUP_REMOVED lines=17> */
[----:B------:R-:W-:-:S07]  /*1520*/  IMAD.U32 R5, RZ, RZ, UR41 ;  /* 0x00000029ff057e24 */ /* 0x000fce000f8e00ff */
.L_x_24:
[----:B------:R-:W-:-:S09]  /*1530*/  UISETP.NE.AND UP0, UPT, UR48, URZ, UPT ;  /* 0x000000ff3000728c */ /* 0x000fd2000bf05270 */
[----:B------:R-:W-:Y:S05]  /*1540*/  BRA.U !UP0, `(.L_x_26) ;  /* 0x0000000108907547 */ /* 0x000fea000b800000 */
[----:B------:R-:W-:Y:S02]  /*1550*/  UIADD3 UR4, UPT, UPT, UR48, -0x1, URZ ;  /* 0xffffffff30047890 */ /* 0x000fe4000fffe0ff */
[----:B------:R-:W-:Y:S02]  /*1560*/  UISETP.NE.AND UP1, UPT, UR50, URZ, UPT ;  /* 0x000000ff3200728c */ /* 0x000fe4000bf25270 */
[----:B------:R-:W-:-:S09]  /*1570*/  UISETP.GE.U32.AND UP0, UPT, UR4, 0x7, UPT ;  /* 0x000000070400788c */ /* 0x000fd2000bf06070 */
[----:B------:R-:W-:Y:S05]  /*1580*/  BRA.U !UP0, `(.L_x_27) ;  /* 0x00000001082c7547 */ /* 0x000fea000b800000 */
[----:B0-----:R-:W-:Y:S01]  /*1590*/  IMAD R4, R6, R0, R5 ;  /* 0x0000000006047224 */ /* 0x001fe200078e0205 */
        /* <DEDUP_REMOVED lines=10> */
.L_x_27:
[----:B------:R-:W-:Y:S05]  /*1640*/  BRA.U !UP1, `(.L_x_26) ;  /* 0x0000000109507547 */ /* 0x000fea000b800000 */
[----:B------:R-:W-:Y:S02]  /*1650*/  UISETP.GE.U32.AND UP0, UPT, UR46, 0x3, UPT ;  /* 0x000000032e00788c */ /* 0x000fe4000bf06070 */
[----:B------:R-:W-:-:S07]  /*1660*/  UISETP.NE.AND UP1, UPT, UR49, URZ, UPT ;  /* 0x000000ff3100728c */ /* 0x000fce000bf25270 */
[----:B------:R-:W-:Y:S05]  /*1670*/  BRA.U !UP0, `(.L_x_28) ;  /* 0x00000001081c7547 */ /* 0x000fea000b800000 */
[----:B01----:R-:W-:Y:S02]  /*1680*/  IMAD R4, R6, R0, R5 ;  /* 0x0000000006047224 */ /* 0x003fe400078e0205 */
[----:B------:R-:W-:-:S03]  /*1690*/  VIADD R5, R5, 0x4 ;  /* 0x0000000405057836 */ /* 0x000fc60000000000 */
[----:B------:R-:W-:-:S05]  /*16a0*/  LEA R4, R4, UR54, 0x2 ;  /* 0x0000003604047c11 */ /* 0x000fca000f8e10ff */
[----:B------:R2:W-:Y:S04]  /*16b0*/  STS [R4], RZ ;  /* 0x000000ff04007388 */ /* 0x0005e80000000800 */
[----:B------:R2:W-:Y:S04]  /*16c0*/  STS [R4+0x4], RZ ;  /* 0x000004ff04007388 */ /* 0x0005e80000000800 */
[----:B------:R2:W-:Y:S04]  /*16d0*/  STS [R4+0x8], RZ ;  /* 0x000008ff04007388 */ /* 0x0005e80000000800 */
[----:B------:R2:W-:Y:S02]  /*16e0*/  STS [R4+0xc], RZ ;  /* 0x00000cff04007388 */ /* 0x0005e40000000800 */
.L_x_28:
[----:B------:R-:W-:Y:S05]  /*16f0*/  BRA.U !UP1, `(.L_x_26) ;  /* 0x0000000109247547 */ /* 0x000fea000b800000 */
[----:B------:R-:W-:Y:S01]  /*1700*/  IMAD R5, R6, R0, R5 ;  /* 0x0000000006057224 */ /* 0x000fe200078e0205 */
[----:B------:R-:W-:-:S04]  /*1710*/  UISETP.NE.AND UP0, UPT, UR49, 0x1, UPT ;  /* 0x000000013100788c */ /* 0x000fc8000bf05270 */
[----:B------:R-:W-:-:S05]  /*1720*/  LEA R5, R5, UR54, 0x2 ;  /* 0x0000003605057c11 */ /* 0x000fca000f8e10ff */
[----:B------:R3:W-:Y:S01]  /*1730*/  STS [R5], RZ ;  /* 0x000000ff05007388 */ /* 0x0007e20000000800 */
[----:B------:R-:W-:Y:S05]  /*1740*/  BRA.U !UP0, `(.L_x_26) ;  /* 0x0000000108107547 */ /* 0x000fea000b800000 */
[----:B------:R-:W-:Y:S01]  /*1750*/  UISETP.NE.AND UP0, UPT, UR49, 0x2, UPT ;  /* 0x000000023100788c */ /* 0x000fe2000bf05270 */
[----:B------:R4:W-:Y:S05]  /*1760*/  STS [R5+0x4], RZ ;  /* 0x000004ff05007388 */ /* 0x0009ea0000000800 */
[----:B------:R-:W-:-:S13]  /*1770*/  PLOP3.LUT P0, PT, PT, PT, UP0, 0x80, 0x8 ;  /* 0x000000000008781c */ /* 0x000fda0003f0f008 */
[----:B------:R4:W-:Y:S02]  /*1780*/  @P0 STS [R5+0x8], RZ ;  /* 0x000008ff05000388 */ /* 0x0009e40000000800 */
.L_x_26:
[----:B------:R-:W-:Y:S05]  /*1790*/  @!P1 BRA `(.L_x_29) ;  /* 0xfffffff800e89947 */ /* 0x000fea000383ffff */
.L_x_23:
[----:B------:R-:W-:Y:S05]  /*17a0*/  BSYNC.RECONVERGENT B0 ;  /* 0x0000000000007941 */ /* 0x000fea0003800200 */
.L_x_22:
[----:B------:R-:W-:Y:S01]  /*17b0*/  BAR.SYNC.DEFER_BLOCKING 0x0 ;  /* 0x0000000000007b1d */ /* 0x000fe20000010000 */
[----:B------:R-:W-:-:S05]  /*17c0*/  ISETP.NE.AND P0, PT, R25, RZ, PT ;  /* 0x000000ff1900720c */ /* 0x000fca0003f05270 */
[----:B------:R-:W-:Y:S08]  /*17d0*/  BSSY.RECONVERGENT B0, `(.L_x_30) ;  /* 0x00000f9000007945 */ /* 0x000ff00003800200 */
[----:B------:R-:W-:Y:S05]  /*17e0*/  @P0 BRA `(.L_x_31) ;  /* 0x0000000c00dc0947 */ /* 0x000fea0003800000 */
[----:B------:R-:W5:Y:S02]  /*17f0*/  LDCU UR4, c[0x0][0x3a4] ;  /* 0x00007480ff0477ac */ /* 0x000f640008000800 */
[----:B-----5:R-:W-:-:S09]  /*1800*/  UISETP.GT.AND UP0, UPT, UR4, URZ, UPT ;  /* 0x000000ff0400728c */ /* 0x020fd2000bf04270 */
[----:B------:R-:W-:Y:S05]  /*1810*/  BRA.U UP0, `(.L_x_32) ;  /* 0x0000000500747547 */ /* 0x000fea000b800000 */
[----:B------:R-:W-:-:S07]  /*1820*/  IMAD.MOV.U32 R10, RZ, RZ, R17 ;  /* 0x000000ffff0a7224 */ /* 0x000fce00078e0011 */
.L_x_43:
[----:B------:R-:W5:Y:S01]  /*1830*/  LDC R3, c[0x0][0x3a8] ;  /* 0x0000ea00ff037b82 */ /* 0x000f620000000800 */
[----:B------:R-:W0:Y:S01]  /*1840*/  LDCU UR4, c[0x0][0x3a0] ;  /* 0x00007400ff0477ac */ /* 0x000e220008000800 */
[----:B------:R-:W-:Y:S01]  /*1850*/  IADD3 R0, PT, PT, R10, UR57, RZ ;  /* 0x000000390a007c10 */ /* 0x000fe2000fffe0ff */
[----:B------:R-:W-:Y:S01]  /*1860*/  BSSY.RECONVERGENT B3, `(.L_x_33) ;  /* 0x0000052000037945 */ /* 0x000fe20003800200 */
[----:B-----5:R-:W-:-:S04]  /*1870*/  ISETP.GE.AND P0, PT, R3, 0x1, PT ;  /* 0x000000010300780c */ /* 0x020fc80003f06270 */
[----:B0-----:R-:W-:-:S13]  /*1880*/  ISETP.GE.OR P0, PT, R0, UR4, !P0 ;  /* 0x0000000400007c0c */ /* 0x001fda000c706670 */
[----:B------:R-:W-:Y:S05]  /*1890*/  @P0 BRA `(.L_x_34) ;  /* 0x0000000400380947 */ /* 0x000fea0003800000 */
[----:B------:R-:W0:Y:S01]  /*18a0*/  LDCU UR4, c[0x0][0x3a4] ;  /* 0x00007480ff0477ac */ /* 0x000e220008000800 */
[----:B---34-:R-:W-:-:S05]  /*18b0*/  IMAD.U32 R5, RZ, RZ, UR51 ;  /* 0x00000033ff057e24 */ /* 0x018fca000f8e00ff */
[----:B------:R-:W-:Y:S02]  /*18c0*/  ISETP.GE.U32.AND P2, PT, R5, 0x7, PT ;  /* 0x000000070500780c */ /* 0x000fe40003f46070 */
[----:B0-----:R-:W-:-:S04]  /*18d0*/  I2FP.F32.S32 R0, UR4 ;  /* 0x0000000400007c45 */ /* 0x001fc80008201400 */
[----:B------:R0:W3:Y:S01]  /*18e0*/  MUFU.RSQ R3, R0 ;  /* 0x0000000000037308 */ /* 0x0000e20000001400 */
[----:B-12---:R-:W-:-:S05]  /*18f0*/  VIADD R4, R0, 0xf3000000 ;  /* 0xf300000000047836 */ /* 0x006fca0000000000 */
[----:B------:R-:W-:-:S13]  /*1900*/  ISETP.GT.U32.AND P0, PT, R4, 0x727fffff, PT ;  /* 0x727fffff0400780c */ /* 0x000fda0003f04070 */
[----:B0--3--:R-:W-:Y:S05]  /*1910*/  @!P0 BRA `(.L_x_35) ;  /* 0x0000000000148947 */ /* 0x009fea0003800000 */
[----:B------:R-:W-:Y:S01]  /*1920*/  BSSY.RECONVERGENT B1, `(.L_x_36) ;  /* 0x0000003000017945 */ /* 0x000fe20003800200 */
[----:B------:R-:W-:-:S07]  /*1930*/  MOV R8, 0x1950 ;  /* 0x0000195000087802 */ /* 0x000fce0000000f00 */
[----:B------:R-:W-:Y:S05]  /*1940*/  CALL.REL.NOINC `($__internal_0_$__cuda_sm20_sqrt_rn_f32_slowpath) ;  /* 0x0000004c00847944 */ /* 0x000fea0003c00000 */
[----:B------:R-:W-:Y:S05]  /*1950*/  BSYNC.RECONVERGENT B1 ;  /* 0x0000000000017941 */ /* 0x000fea0003800200 */
.L_x_36:
[----:B------:R-:W-:Y:S05]  /*1960*/  BRA `(.L_x_37) ;  /* 0x0000000000107947 */ /* 0x000fea0003800000 */
.L_x_35:
[----:B------:R-:W-:Y:S01]  /*1970*/  FMUL.FTZ R5, R0, R3 ;  /* 0x0000000300057220 */ /* 0x000fe20000410000 */
[----:B------:R-:W-:-:S03]  /*1980*/  FMUL.FTZ R3, R3, 0.5 ;  /* 0x3f00000003037820 */ /* 0x000fc60000410000 */
[----:B------:R-:W-:-:S04]  /*1990*/  FFMA R0, -R5, R5, R0 ;  /* 0x0000000505007223 */ /* 0x000fc80000000100 */
[----:B------:R-:W-:-:S07]  /*19a0*/  FFMA R3, R0, R3, R5 ;  /* 0x0000000300037223 */ /* 0x000fce0000000005 */
.L_x_37:
[----:B------:R-:W0:Y:S01]  /*19b0*/  MUFU.RCP R0, R3 ;  /* 0x0000000300007308 */ /* 0x000e220000001000 */
[----:B------:R-:W-:Y:S07]  /*19c0*/  BSSY.RECONVERGENT B4, `(.L_x_38) ;  /* 0x000000c000047945 */ /* 0x000fee0003800200 */
[----:B------:R-:W1:Y:S01]  /*19d0*/  FCHK P0, RZ, R3 ;  /* 0x00000003ff007302 */ /* 0x000e620000000000 */
[----:B0-----:R-:W-:-:S04]  /*19e0*/  FFMA R5, R0, -R3, 1 ;  /* 0x3f80000000057423 */ /* 0x001fc80000000803 */
[----:B------:R-:W-:-:S04]  /*19f0*/  FFMA R5, R0, R5, R0 ;  /* 0x0000000500057223 */ /* 0x000fc80000000000 */
[----:B------:R-:W-:-:S04]  /*1a00*/  FFMA R0, RZ, R5, RZ ;  /* 0x00000005ff007223 */ /* 0x000fc800000000ff */
[----:B------:R-:W-:-:S04]  /*1a10*/  FFMA R4, R0, -R3, RZ ;  /* 0x8000000300047223 */ /* 0x000fc800000000ff */
[----:B------:R-:W-:Y:S01]  /*1a20*/  FFMA R0, R5, R4, R0 ;  /* 0x0000000405007223 */ /* 0x000fe20000000000 */
[----:B-1----:R-:W-:Y:S06]  /*1a30*/  @!P0 BRA `(.L_x_39) ;  /* 0x0000000000108947 */ /* 0x002fec0003800000 */
[----:B------:R-:W-:Y:S01]  /*1a40*/  HFMA2 R0, -RZ, RZ, 0, 0 ;  /* 0x00000000ff007431 */ /* 0x000fe200000001ff */
[----:B------:R-:W-:-:S07]  /*1a50*/  MOV R6, 0x1a70 ;  /* 0x00001a7000067802 */ /* 0x000fce0000000f00 */
[----:B------:R-:W-:Y:S05]  /*1a60*/  CALL.REL.NOINC `($__internal_1_$__cuda_sm3x_div_rn_noftz_f32_slowpath) ;  /* 0x0000004c00947944 */ /* 0x000fea0003c00000 */
[----:B------:R-:W-:-:S07]  /*1a70*/  IMAD.MOV.U32 R0, RZ, RZ, R3 ;  /* 0x000000ffff007224 */ /* 0x000fce00078e0003 */
.L_x_39:
[----:B------:R-:W-:Y:S05]  /*1a80*/  BSYNC.RECONVERGENT B4 ;  /* 0x0000000000047941 */ /* 0x000fea0003800200 */
.L_x_38:
[----:B------:R-:W-:Y:S01]  /*1a90*/  UMOV UR4, URZ ;  /* 0x000000ff00047c82 */ /* 0x000fe20008000000 */
[----:B------:R-:W-:Y:S05]  /*1aa0*/  @!P2 BRA `(.L_x_40) ;  /* 0x000000000040a947 */ /* 0x000fea0003800000 */
[----:B------:R-:W0:Y:S01]  /*1ab0*/  LDC R5, c[0x0][0x3a8] ;  /* 0x0000ea00ff057b82 */ /* 0x000e220000000800 */
[----:B------:R-:W-:-:S05]  /*1ac0*/  UMOV UR4, URZ ;  /* 0x000000ff00047c82 */ /* 0x000fca0008000000 */
.L_x_41:
[----:B01----:R-:W-:Y:S01]  /*1ad0*/  IMAD R3, R10, R5, UR4 ;  /* 0x000000040a037e24 */ /* 0x003fe2000f8e0205 */
[----:B------:R-:W-:-:S04]  /*1ae0*/  UIADD3 UR4, UPT, UPT, UR4, 0x8, URZ ;  /* 0x0000000804047890 */ /* 0x000fc8000fffe0ff */
[----:B------:R-:W-:Y:S01]  /*1af0*/  LEA R3, R3, UR54, 0x2 ;  /* 0x0000003603037c11 */ /* 0x000fe2000f8e10ff */
[----:B------:R-:W-:-:S04]  /*1b00*/  UISETP.NE.AND UP0, UPT, UR4, UR40, UPT ;  /* 0x000000280400728c */ /* 0x000fc8000bf05270 */
[----:B------:R1:W-:Y:S04]  /*1b10*/  STS [R3], R0 ;  /* 0x0000000003007388 */ /* 0x0003e80000000800 */
[----:B------:R1:W-:Y:S04]  /*1b20*/  STS [R3+0x4], R0 ;  /* 0x0000040003007388 */ /* 0x0003e80000000800 */
[----:B------:R1:W-:Y:S04]  /*1b30*/  STS [R3+0x8], R0 ;  /* 0x0000080003007388 */ /* 0x0003e80000000800 */
[----:B------:R1:W-:Y:S04]  /*1b40*/  STS [R3+0xc], R0 ;  /* 0x00000c0003007388 */ /* 0x0003e80000000800 */
[----:B------:R1:W-:Y:S04]  /*1b50*/  STS [R3+0x10], R0 ;  /* 0x0000100003007388 */ /* 0x0003e80000000800 */
[----:B------:R1:W-:Y:S04]  /*1b60*/  STS [R3+0x14], R0 ;  /* 0x0000140003007388 */ /* 0x0003e80000000800 */
[----:B------:R1:W-:Y:S04]  /*1b70*/  STS [R3+0x18], R0 ;  /* 0x0000180003007388 */ /* 0x0003e80000000800 */
[----:B------:R1:W-:Y:S01]  /*1b80*/  STS [R3+0x1c], R0 ;  /* 0x00001c0003007388 */ /* 0x0003e20000000800 */
[----:B------:R-:W-:Y:S05]  /*1b90*/  BRA.U UP0, `(.L_x_41) ;  /* 0xfffffffd00cc7547 */ /* 0x000fea000b83ffff */
[----:B------:R-:W-:-:S05]  /*1ba0*/  UMOV UR4, UR40 ;  /* 0x0000002800047c82 */ /* 0x000fca0008000000 */
.L_x_40:
[----:B------:R-:W-:-:S09]  /*1bb0*/  UISETP.NE.AND UP0, UPT, UR50, URZ, UPT ;  /* 0x000000ff3200728c */ /* 0x000fd2000bf05270 */
[----:B------:R-:W-:Y:S05]  /*1bc0*/  BRA.U !UP0, `(.L_x_34) ;  /* 0x00000001086c7547 */ /* 0x000fea000b800000 */
[----:B------:R-:W-:Y:S02]  /*1bd0*/  UISETP.GE.U32.AND UP0, UPT, UR46, 0x3, UPT ;  /* 0x000000032e00788c */ /* 0x000fe4000bf06070 */
[----:B------:R-:W-:-:S07]  /*1be0*/  UISETP.NE.AND UP1, UPT, UR49, URZ, UPT ;  /* 0x000000ff3100728c */ /* 0x000fce000bf25270 */
[----:B------:R-:W-:Y:S05]  /*1bf0*/  BRA.U !UP0, `(.L_x_42) ;  /* 0x0000000108247547 */ /* 0x000fea000b800000 */
[----:B------:R-:W0:Y:S01]  /*1c00*/  LDCU UR5, c[0x0][0x3a8] ;  /* 0x00007500ff0577ac */ /* 0x000e220008000800 */
[----:B-1----:R-:W-:Y:S01]  /*1c10*/  IMAD.U32 R3, RZ, RZ, UR4 ;  /* 0x00000004ff037e24 */ /* 0x002fe2000f8e00ff */
[----:B------:R-:W-:-:S03]  /*1c20*/  UIADD3 UR4, UPT, UPT, UR4, 0x4, URZ ;  /* 0x0000000404047890 */ /* 0x000fc6000fffe0ff */
[----:B0-----:R-:W-:-:S05]  /*1c30*/  IMAD R3, R10, UR5, R3 ;  /* 0x000000050a037c24 */ /* 0x001fca000f8e0203 */
[----:B------:R-:W-:-:S05]  /*1c40*/  LEA R3, R3, UR54, 0x2 ;  /* 0x0000003603037c11 */ /* 0x000fca000f8e10ff */
[----:B------:R0:W-:Y:S04]  /*1c50*/  STS [R3], R0 ;  /* 0x0000000003007388 */ /* 0x0001e80000000800 */
[----:B------:R0:W-:Y:S04]  /*1c60*/  STS [R3+0x4], R0 ;  /* 0x0000040003007388 */ /* 0x0001e80000000800 */
[----:B------:R0:W-:Y:S04]  /*1c70*/  STS [R3+0x8], R0 ;  /* 0x0000080003007388 */ /* 0x0001e80000000800 */
[----:B------:R0:W-:Y:S02]  /*1c80*/  STS [R3+0xc], R0 ;  /* 0x00000c0003007388 */ /* 0x0001e40000000800 */
.L_x_42:
[----:B------:R-:W-:Y:S05]  /*1c90*/  BRA.U !UP1, `(.L_x_34) ;  /* 0x0000000109387547 */ /* 0x000fea000b800000 */
[----:B------:R-:W-:Y:S01]  /*1ca0*/  ISETP.NE.AND P0, PT, RZ, UR47, PT ;  /* 0x0000002fff007c0c */ /* 0x000fe2000bf05270 */
[----:B------:R-:W-:Y:S01]  /*1cb0*/  UISETP.NE.AND UP0, UPT, UR49, 0x1, UPT ;  /* 0x000000013100788c */ /* 0x000fe2000bf05270 */
[----:B------:R-:W-:-:S05]  /*1cc0*/  MOV R5, UR4 ;  /* 0x0000000400057c02 */ /* 0x000fca0008000f00 */
[----:B------:R-:W-:-:S05]  /*1cd0*/  PLOP3.LUT P1, PT, PT, PT, UP0, 0x80, 0x8 ;  /* 0x000000000008781c */ /* 0x000fca0003f2f008 */
[----:B------:R-:W2:Y:S01]  /*1ce0*/  @UP0 LDCU UR5, c[0x0][0x3a8] ;  /* 0x00007500ff0507ac */ /* 0x000ea20008000800 */
[----:B01----:R-:W0:Y:S01]  /*1cf0*/  @P0 LDC R3, c[0x0][0x3a8] ;  /* 0x0000ea00ff030b82 */ /* 0x003e220000000800 */
[----:B------:R-:W-:-:S06]  /*1d00*/  @UP0 UIADD3 UR4, UPT, UPT, UR4, 0x2, URZ ;  /* 0x0000000204040890 */ /* 0x000fcc000fffe0ff */
[----:B--2---:R-:W-:-:S05]  /*1d10*/  @P1 IMAD R4, R10, UR5, R5 ;  /* 0x000000050a041c24 */ /* 0x004fca000f8e0205 */
[----:B------:R-:W-:Y:S01]  /*1d20*/  @P1 LEA R5, R4, UR54, 0x2 ;  /* 0x0000003604051c11 */ /* 0x000fe2000f8e10ff */
[----:B0-----:R-:W-:-:S04]  /*1d30*/  @P0 IMAD R3, R10, R3, UR4 ;  /* 0x000000040a030e24 */ /* 0x001fc8000f8e0203 */
[----:B------:R0:W-:Y:S01]  /*1d40*/  @P1 STS [R5], R0 ;  /* 0x0000000005001388 */ /* 0x0001e20000000800 */
[----:B------:R-:W-:-:S03]  /*1d50*/  @P0 LEA R3, R3, UR54, 0x2 ;  /* 0x0000003603030c11 */ /* 0x000fc6000f8e10ff */
[----:B------:R0:W-:Y:S04]  /*1d60*/  @P1 STS [R5+0x4], R0 ;  /* 0x0000040005001388 */ /* 0x0001e80000000800 */
[----:B------:R0:W-:Y:S02]  /*1d70*/  @P0 STS [R3], R0 ;  /* 0x0000000003000388 */ /* 0x0001e40000000800 */
.L_x_34:
[----:B------:R-:W-:Y:S05]  /*1d80*/  BSYNC.RECONVERGENT B3 ;  /* 0x0000000000037941 */ /* 0x000fea0003800200 */
.L_x_33:
[----:B------:R-:W0:Y:S01]  /*1d90*/  LDCU UR4, c[0x0][0x3a8] ;  /* 0x00007500ff0477ac */ /* 0x000e220008000800 */
[----:B------:R-:W-:Y:S02]  /*1da0*/  VIADD R10, R10, UR52 ;  /* 0x000000340a0a7c36 */ /* 0x000fe40008000000 */
[----:B01----:R-:W-:-:S05]  /*1db0*/  IMAD.U32 R0, RZ, RZ, UR4 ;  /* 0x00000004ff007e24 */ /* 0x003fca000f8e00ff */
[----:B------:R-:W-:-:S13]  /*1dc0*/  ISETP.GE.AND P0, PT, R10, R0, PT ;  /* 0x000000000a00720c */ /* 0x000fda0003f06270 */
[----:B------:R-:W-:Y:S05]  /*1dd0*/  @!P0 BRA `(.L_x_43) ;  /* 0xfffffff800948947 */ /* 0x000fea000383ffff */
[----:B------:R-:W-:Y:S05]  /*1de0*/  BRA `(.L_x_31) ;  /* 0x00000008005c7947 */ /* 0x000fea0003800000 */
.L_x_32:
[----:B------:R-:W-:-:S07]  /*1df0*/  MOV R10, R17 ;  /* 0x00000011000a7202 */ /* 0x000fce0000000f00 */
.L_x_59:
[----:B------:R-:W5:Y:S01]  /*1e00*/  LDCU UR5, c[0x0][0x3a8] ;  /* 0x00007500ff0577ac */ /* 0x000f620008000800 */
[----:B------:R-:W-:Y:S01]  /*1e10*/  VIADD R3, R10, UR57 ;  /* 0x000000390a037c36 */ /* 0x000fe20008000000 */
[----:B------:R-:W-:Y:S01]  /*1e20*/  BSSY.RECONVERGENT B3, `(.L_x_44) ;  /* 0x0000090000037945 */ /* 0x000fe20003800200 */
[----:B------:R-:W0:Y:S01]  /*1e30*/  LDCU UR4, c[0x0][0x3a0] ;  /* 0x00007400ff0477ac */ /* 0x000e220008000800 */
[----:B-----5:R-:W-:-:S05]  /*1e40*/  IMAD.U32 R0, RZ, RZ, UR5 ;  /* 0x00000005ff007e24 */ /* 0x020fca000f8e00ff */
[----:B------:R-:W-:-:S04]  /*1e50*/  ISETP.GT.AND P0, PT, R0, RZ, PT ;  /* 0x000000ff0000720c */ /* 0x000fc80003f04270 */
[----:B0-----:R-:W-:-:S13]  /*1e60*/  ISETP.LT.AND P0, PT, R3, UR4, P0 ;  /* 0x0000000403007c0c */ /* 0x001fda0008701270 */
[----:B------:R-:W-:Y:S05]  /*1e70*/  @!P0 BRA `(.L_x_45) ;  /* 0x0000000800288947 */ /* 0x000fea0003800000 */
[----:B------:R-:W-:-:S07]  /*1e80*/  HFMA2 R11, -RZ, RZ, 0, 0 ;  /* 0x00000000ff0b7431 */ /* 0x000fce00000001ff */
.L_x_58:
[----:B------:R-:W-:Y:S01]  /*1e90*/  ISETP.GE.U32.AND P0, PT, R18, 0x7, PT ;  /* 0x000000071200780c */ /* 0x000fe20003f06070 */
[----:B------:R-:W-:Y:S01]  /*1ea0*/  BSSY.RECONVERGENT B1, `(.L_x_46) ;  /* 0x000002d000017945 */ /* 0x000fe20003800200 */
[----:B------:R-:W-:Y:S02]  /*1eb0*/  IMAD.MOV.U32 R3, RZ, RZ, RZ ;  /* 0x000000ffff037224 */ /* 0x000fe400078e00ff */
[----:B------:R-:W-:-:S09]  /*1ec0*/  IMAD.MOV.U32 R0, RZ, RZ, RZ ;  /* 0x000000ffff007224 */ /* 0x000fd200078e00ff */
[----:B------:R-:W-:Y:S05]  /*1ed0*/  @!P0 BRA `(.L_x_47) ;  /* 0x0000000000a48947 */ /* 0x000fea0003800000 */
[----:B---34-:R-:W0:Y:S01]  /*1ee0*/  S2R R5, SR_CgaCtaId ;  /* 0x0000000000057919 */ /* 0x018e220000008800 */
[----:B------:R-:W-:Y:S01]  /*1ef0*/  MOV R0, 0x400 ;  /* 0x0000040000007802 */ /* 0x000fe20000000f00 */
[----:B------:R-:W-:Y:S01]  /*1f00*/  BSSY.RECONVERGENT B2, `(.L_x_48) ;  /* 0x0000025000027945 */ /* 0x000fe20003800200 */
[----:B------:R-:W-:Y:S02]  /*1f10*/  IMAD.MOV.U32 R3, RZ, RZ, RZ ;  /* 0x000000ffff037224 */ /* 0x000fe400078e00ff */
[----:B-12---:R-:W-:Y:S01]  /*1f20*/  IADD3 R4, PT, PT, R0, 0x10, RZ ;  /* 0x0000001000047810 */ /* 0x006fe20007ffe0ff */
[----:B------:R-:W-:-:S03]  /*1f30*/  IMAD.MOV.U32 R0, RZ, RZ, RZ ;  /* 0x000000ffff007224 */ /* 0x000fc600078e00ff */
[----:B0-----:R-:W-:-:S07]  /*1f40*/  LEA R33, R5, R4, 0x18 ;  /* 0x0000000405217211 */ /* 0x001fce00078ec0ff */
.L_x_49:
[----:B------:R-:W0:Y:S02]  /*1f50*/  LDCU UR4, c[0x0][0x3a4] ;  /* 0x00007480ff0477ac */ /* 0x000e240008000800 */
[--C-:B0-----:R-:W-:Y:S02]  /*1f60*/  IMAD R4, R10, UR4, R0.reuse ;  /* 0x000000040a047c24 */ /* 0x101fe4000f8e0200 */
[----:B------:R-:W-:Y:S02]  /*1f70*/  IMAD R5, R11, UR4, R0 ;  /* 0x000000040b057c24 */ /* 0x000fe4000f8e0200 */
[----:B------:R-:W-:Y:S01]  /*1f80*/  VIADD R0, R0, 0x8 ;  /* 0x0000000800007836 */ /* 0x000fe20000000000 */
[----:B------:R-:W-:Y:S02]  /*1f90*/  LEA R4, R4, R33, 0x2 ;  /* 0x0000002104047211 */ /* 0x000fe400078e10ff */
[----:B------:R-:W-:Y:S02]  /*1fa0*/  LEA R5, R5, UR56, 0x2 ;  /* 0x0000003805057c11 */ /* 0x000fe4000f8e10ff */
[----:B------:R-:W-:Y:S01]  /*1fb0*/  ISETP.NE.AND P0, PT, R0, R23, PT ;  /* 0x000000170000720c */ /* 0x000fe20003f05270 */
[----:B------:R-:W-:Y:S04]  /*1fc0*/  LDS R6, [R4] ;  /* 0x0000000004067984 */ /* 0x000fe80000000800 */
[----:B------:R-:W0:Y:S04]  /*1fd0*/  LDS R7, [R5] ;  /* 0x0000000005077984 */ /* 0x000e280000000800 */
[----:B------:R-:W-:Y:S04]  /*1fe0*/  LDS R9, [R4+0x4] ;  /* 0x0000040004097984 */ /* 0x000fe80000000800 */
[----:B------:R-:W1:Y:S04]  /*1ff0*/  LDS R8, [R5+0x4] ;  /* 0x0000040005087984 */ /* 0x000e680000000800 */
[----:B------:R-:W-:Y:S04]  /*2000*/  LDS R13, [R4+0x8] ;  /* 0x00000800040d7984 */ /* 0x000fe80000000800 */
[----:B------:R-:W2:Y:S04]  /*2010*/  LDS R12, [R5+0x8] ;  /* 0x00000800050c7984 */ /* 0x000ea80000000800 */
[----:B------:R-:W-:Y:S04]  /*2020*/  LDS R15, [R4+0xc] ;  /* 0x00000c00040f7984 */ /* 0x000fe80000000800 */
[----:B------:R-:W3:Y:S04]  /*2030*/  LDS R14, [R5+0xc] ;  /* 0x00000c00050e7984 */ /* 0x000ee80000000800 */
[----:B------:R-:W-:Y:S04]  /*2040*/  LDS R21, [R4+0x10] ;  /* 0x0000100004157984 */ /* 0x000fe80000000800 */
[----:B------:R-:W4:Y:S04]  /*2050*/  LDS R20, [R5+0x10] ;  /* 0x0000100005147984 */ /* 0x000f280000000800 */
[----:B------:R-:W-:Y:S04]  /*2060*/  LDS R27, [R4+0x14] ;  /* 0x00001400041b7984 */ /* 0x000fe80000000800 */
[----:B------:R-:W5:Y:S01]  /*2070*/  LDS R28, [R5+0x14] ;  /* 0x00001400051c7984 */ /* 0x000f620000000800 */
[----:B0-----:R-:W-:-:S03]  /*2080*/  FFMA R6, R6, R7, R3 ;  /* 0x0000000706067223 */ /* 0x001fc60000000003 */
[----:B------:R-:W-:Y:S04]  /*2090*/  LDS R29, [R4+0x18] ;  /* 0x00001800041d7984 */ /* 0x000fe80000000800 */
[----:B------:R-:W0:Y:S01]  /*20a0*/  LDS R30, [R5+0x18] ;  /* 0x00001800051e7984 */ /* 0x000e220000000800 */
[----:B-1----:R-:W-:-:S03]  /*20b0*/  FFMA R6, R9, R8, R6 ;  /* 0x0000000809067223 */ /* 0x002fc60000000006 */
[----:B------:R-:W-:Y:S04]  /*20c0*/  LDS R31, [R4+0x1c] ;  /* 0x00001c00041f7984 */ /* 0x000fe80000000800 */
[----:B------:R-:W1:Y:S01]  /*20d0*/  LDS R32, [R5+0x1c] ;  /* 0x00001c0005207984 */ /* 0x000e620000000800 */
[----:B--2---:R-:W-:-:S04]  /*20e0*/  FFMA R6, R13, R12, R6 ;  /* 0x0000000c0d067223 */ /* 0x004fc80000000006 */
[----:B---3--:R-:W-:-:S04]  /*20f0*/  FFMA R6, R15, R14, R6 ;  /* 0x0000000e0f067223 */ /* 0x008fc80000000006 */
[----:B----4-:R-:W-:-:S04]  /*2100*/  FFMA R6, R21, R20, R6 ;  /* 0x0000001415067223 */ /* 0x010fc80000000006 */
[----:B-----5:R-:W-:-:S04]  /*2110*/  FFMA R6, R27, R28, R6 ;  /* 0x0000001c1b067223 */ /* 0x020fc80000000006 */
[----:B0-----:R-:W-:-:S04]  /*2120*/  FFMA R6, R29, R30, R6 ;  /* 0x0000001e1d067223 */ /* 0x001fc80000000006 */
[----:B-1----:R-:W-:Y:S01]  /*2130*/  FFMA R3, R31, R32, R6 ;  /* 0x000000201f037223 */ /* 0x002fe20000000006 */
[----:B------:R-:W-:Y:S06]  /*2140*/  @P0 BRA `(.L_x_49) ;  /* 0xfffffffc00800947 */ /* 0x000fec000383ffff */
[----:B------:R-:W-:Y:S05]  /*2150*/  BSYNC.RECONVERGENT B2 ;  /* 0x0000000000027941 */ /* 0x000fea0003800200 */
.L_x_48:
[----:B------:R-:W-:-:S07]  /*2160*/  IMAD.MOV.U32 R0, RZ, RZ, R23 ;  /* 0x000000ffff007224 */ /* 0x000fce00078e0017 */
.L_x_47:
[----:B------:R-:W-:Y:S05]  /*2170*/  BSYNC.RECONVERGENT B1 ;  /* 0x0000000000017941 */ /* 0x000fea0003800200 */
.L_x_46:
[----:B------:R-:W-:Y:S01]  /*2180*/  ISETP.NE.AND P0, PT, R19, RZ, PT ;  /* 0x000000ff1300720c */ /* 0x000fe20003f05270 */
[----:B------:R-:W-:-:S12]  /*2190*/  BSSY.RECONVERGENT B1, `(.L_x_50) ;  /* 0x0000041000017945 */ /* 0x000fd80003800200 */
[----:B------:R-:W-:Y:S05]  /*21a0*/  @!P0 BRA `(.L_x_51) ;  /* 0x0000000000fc8947 */ /* 0x000fea0003800000 */
[----:B-12---:R-:W-:Y:S01]  /*21b0*/  IADD3 R4, PT, PT, R19, -0x1, RZ ;  /* 0xffffffff13047810 */ /* 0x006fe20007ffe0ff */
[----:B------:R-:W-:Y:S01]  /*21c0*/  BSSY.RECONVERGENT B2, `(.L_x_52) ;  /* 0x000001a000027945 */ /* 0x000fe20003800200 */
[----:B------:R-:W-:Y:S02]  /*21d0*/  ISETP.NE.AND P1, PT, R22, RZ, PT ;  /* 0x000000ff1600720c */ /* 0x000fe40003f25270 */
[----:B------:R-:W-:-:S13]  /*21e0*/  ISETP.GE.U32.AND P0, PT, R4, 0x3, PT ;  /* 0x000000030400780c */ /* 0x000fda0003f06070 */
[----:B------:R-:W-:Y:S05]  /*21f0*/  @!P0 BRA `(.L_x_53) ;  /* 0x0000000000588947 */ /* 0x000fea0003800000 */
[----:B------:R-:W0:Y:S01]  /*2200*/  S2UR UR5, SR_CgaCtaId ;  /* 0x00000000000579c3 */ /* 0x000e220000008800 */
[----:B------:R-:W3:Y:S01]  /*2210*/  LDCU UR6, c[0x0][0x3a4] ;  /* 0x00007480ff0677ac */ /* 0x000ee20008000800 */
[----:B------:R-:W-:Y:S02]  /*2220*/  UMOV UR4, 0x400 ;  /* 0x0000040000047882 */ /* 0x000fe40000000000 */
[----:B------:R-:W-:Y:S01]  /*2230*/  UIADD3 UR4, UPT, UPT, UR4, 0x10, URZ ;  /* 0x0000001004047890 */ /* 0x000fe2000fffe0ff */
[--C-:B---34-:R-:W-:Y:S02]  /*2240*/  IMAD R5, R11, UR6, R0.reuse ;  /* 0x000000060b057c24 */ /* 0x118fe4000f8e0200 */
[----:B------:R-:W-:Y:S02]  /*2250*/  IMAD R4, R10, UR6, R0 ;  /* 0x000000060a047c24 */ /* 0x000fe4000f8e0200 */
[----:B------:R-:W-:Y:S01]  /*2260*/  VIADD R0, R0, 0x4 ;  /* 0x0000000400007836 */ /* 0x000fe20000000000 */
[----:B0-----:R-:W-:Y:S01]  /*2270*/  ULEA UR4, UR5, UR4, 0x18 ;  /* 0x0000000405047291 */ /* 0x001fe2000f8ec0ff */
[----:B------:R-:W-:-:S05]  /*2280*/  LEA R5, R5, UR56, 0x2 ;  /* 0x0000003805057c11 */ /* 0x000fca000f8e10ff */
[----:B------:R-:W-:Y:S01]  /*2290*/  LEA R4, R4, UR4, 0x2 ;  /* 0x0000000404047c11 */ /* 0x000fe2000f8e10ff */
[----:B------:R-:W-:Y:S04]  /*22a0*/  LDS R7, [R5] ;  /* 0x0000000005077984 */ /* 0x000fe80000000800 */
[----:B------:R-:W0:Y:S04]  /*22b0*/  LDS R6, [R4] ;  /* 0x0000000004067984 */ /* 0x000e280000000800 */
[----:B------:R-:W-:Y:S04]  /*22c0*/  LDS R8, [R5+0x4] ;  /* 0x0000040005087984 */ /* 0x000fe80000000800 */
[----:B------:R-:W1:Y:S04]  /*22d0*/  LDS R9, [R4+0x4] ;  /* 0x0000040004097984 */ /* 0x000e680000000800 */
[----:B------:R-:W-:Y:S04]  /*22e0*/  LDS R12, [R5+0x8] ;  /* 0x00000800050c7984 */ /* 0x000fe80000000800 */
[----:B------:R-:W2:Y:S04]  /*22f0*/  LDS R13, [R4+0x8] ;  /* 0x00000800040d7984 */ /* 0x000ea80000000800 */
[----:B------:R-:W-:Y:S04]  /*2300*/  LDS R14, [R5+0xc] ;  /* 0x00000c00050e7984 */ /* 0x000fe80000000800 */
[----:B------:R-:W3:Y:S01]  /*2310*/  LDS R15, [R4+0xc] ;  /* 0x00000c00040f7984 */ /* 0x000ee20000000800 */
[----:B0-----:R-:W-:-:S04]  /*2320*/  FFMA R6, R6, R7, R3 ;  /* 0x0000000706067223 */ /* 0x001fc80000000003 */
[----:B-1----:R-:W-:-:S04]  /*2330*/  FFMA R6, R9, R8, R6 ;  /* 0x0000000809067223 */ /* 0x002fc80000000006 */
[----:B--2---:R-:W-:-:S04]  /*2340*/  FFMA R6, R13, R12, R6 ;  /* 0x0000000c0d067223 */ /* 0x004fc80000000006 */
[----:B---3--:R-:W-:-:S07]  /*2350*/  FFMA R3, R15, R14, R6 ;  /* 0x0000000e0f037223 */ /* 0x008fce0000000006 */
.L_x_53:
[----:B------:R-:W-:Y:S05]  /*2360*/  BSYNC.RECONVERGENT B2 ;  /* 0x0000000000027941 */ /* 0x000fea0003800200 */
.L_x_52:
[----:B------:R-:W-:Y:S05]  /*2370*/  @!P1 BRA `(.L_x_51) ;  /* 0x0000000000889947 */ /* 0x000fea0003800000 */
[----:B------:R-:W-:Y:S01]  /*2380*/  ISETP.NE.AND P0, PT, R22, 0x1, PT ;  /* 0x000000011600780c */ /* 0x000fe20003f05270 */
[----:B------:R-:W-:-:S12]  /*2390*/  BSSY.RECONVERGENT B2, `(.L_x_54) ;  /* 0x0000012000027945 */ /* 0x000fd80003800200 */
        /* <DEDUP_REMOVED lines=14> */
[----:B------:R-:W1:Y:S01]  /*2480*/  LDS R8, [R4+0x4] ;  /* 0x0000040004087984 */ /* 0x000e620000000800 */
[----:B0-----:R-:W-:-:S04]  /*2490*/  FFMA R3, R6, R7, R3 ;  /* 0x0000000706037223 */ /* 0x001fc80000000003 */
[----:B-1----:R-:W-:-:S07]  /*24a0*/  FFMA R3, R8, R9, R3 ;  /* 0x0000000908037223 */ /* 0x002fce0000000003 */
.L_x_55:
[----:B------:R-:W-:Y:S05]  /*24b0*/  BSYNC.RECONVERGENT B2 ;  /* 0x0000000000027941 */ /* 0x000fea0003800200 */
.L_x_54:
[----:B------:R-:W0:Y:S02]  /*24c0*/  LDCU UR6, c[0x0][0x3a4] ;  /* 0x00007480ff0677ac */ /* 0x000e240008000800 */
[----:B0-----:R-:W-:-:S09]  /*24d0*/  ULOP3.LUT UP0, URZ, UR6, 0x1, URZ, 0xc0, !UPT ;  /* 0x0000000106ff7892 */ /* 0x001fd2000f80c0ff */
[----:B------:R-:W-:Y:S05]  /*24e0*/  BRA.U !UP0, `(.L_x_51) ;  /* 0x00000001082c7547 */ /* 0x000fea000b800000 */
[----:B------:R-:W0:Y:S01]  /*24f0*/  S2UR UR5, SR_CgaCtaId ;  /* 0x00000000000579c3 */ /* 0x000e220000008800 */
[----:B------:R-:W-:Y:S01]  /*2500*/  UMOV UR4, 0x400 ;  /* 0x0000040000047882 */ /* 0x000fe20000000000 */
[--C-:B------:R-:W-:Y:S01]  /*2510*/  IMAD R4, R11, UR6, R0.reuse ;  /* 0x000000060b047c24 */ /* 0x100fe2000f8e0200 */
[----:B------:R-:W-:Y:S01]  /*2520*/  UIADD3 UR4, UPT, UPT, UR4, 0x10, URZ ;  /* 0x0000001004047890 */ /* 0x000fe2000fffe0ff */
[----:B------:R-:W-:-:S03]  /*2530*/  IMAD R0, R10, UR6, R0 ;  /* 0x000000060a007c24 */ /* 0x000fc6000f8e0200 */
[----:B------:R-:W-:-:S06]  /*2540*/  LEA R4, R4, UR56, 0x2 ;  /* 0x0000003804047c11 */ /* 0x000fcc000f8e10ff */
[----:B------:R-:W-:Y:S01]  /*2550*/  LDS R4, [R4] ;  /* 0x0000000004047984 */ /* 0x000fe20000000800 */
[----:B0-----:R-:W-:-:S06]  /*2560*/  ULEA UR4, UR5, UR4, 0x18 ;  /* 0x0000000405047291 */ /* 0x001fcc000f8ec0ff */
[----:B------:R-:W-:-:S06]  /*2570*/  LEA R0, R0, UR4, 0x2 ;  /* 0x0000000400007c11 */ /* 0x000fcc000f8e10ff */
[----:B------:R-:W0:Y:S02]  /*2580*/  LDS R0, [R0] ;  /* 0x0000000000007984 */ /* 0x000e240000000800 */
[----:B0-----:R-:W-:-:S07]  /*2590*/  FFMA R3, R0, R4, R3 ;  /* 0x0000000400037223 */ /* 0x001fce0000000003 */
.L_x_51:
[----:B------:R-:W-:Y:S05]  /*25a0*/  BSYNC.RECONVERGENT B1 ;  /* 0x0000000000017941 */ /* 0x000fea0003800200 */
.L_x_50:
[----:B---34-:R-:W0:Y:S01]  /*25b0*/  MUFU.RCP R5, R24 ;  /* 0x0000001800057308 */ /* 0x018e220000001000 */
[----:B------:R-:W-:Y:S07]  /*25c0*/  BSSY.RECONVERGENT B4, `(.L_x_56) ;  /* 0x000000d000047945 */ /* 0x000fee0003800200 */
[----:B------:R-:W3:Y:S01]  /*25d0*/  FCHK P0, R3, R24 ;  /* 0x0000001803007302 */ /* 0x000ee20000000000 */
[----:B0-----:R-:W-:-:S04]  /*25e0*/  FFMA R0, -R24, R5, 1 ;  /* 0x3f80000018007423 */ /* 0x001fc80000000105 */
[----:B------:R-:W-:-:S04]  /*25f0*/  FFMA R0, R5, R0, R5 ;  /* 0x0000000005007223 */ /* 0x000fc80000000005 */
[----:B------:R-:W-:-:S04]  /*2600*/  FFMA R5, R0, R3, RZ ;  /* 0x0000000300057223 */ /* 0x000fc800000000ff */
[----:B-12---:R-:W-:-:S04]  /*2610*/  FFMA R4, -R24, R5, R3 ;  /* 0x0000000518047223 */ /* 0x006fc80000000103 */
[----:B------:R-:W-:Y:S01]  /*2620*/  FFMA R4, R0, R4, R5 ;  /* 0x0000000400047223 */ /* 0x000fe20000000005 */
[----:B---3--:R-:W-:Y:S06]  /*2630*/  @!P0 BRA `(.L_x_57) ;  /* 0x0000000000148947 */ /* 0x008fec0003800000 */
[----:B------:R-:W-:Y:S01]  /*2640*/  MOV R0, R3 ;  /* 0x0000000300007202 */ /* 0x000fe20000000f00 */
[----:B------:R-:W-:Y:S01]  /*2650*/  IMAD.MOV.U32 R3, RZ, RZ, R24 ;  /* 0x000000ffff037224 */ /* 0x000fe200078e0018 */
[----:B------:R-:W-:-:S07]  /*2660*/  MOV R6, 0x2680 ;  /* 0x0000268000067802 */ /* 0x000fce0000000f00 */
[----:B------:R-:W-:Y:S05]  /*2670*/  CALL.REL.NOINC `($__internal_1_$__cuda_sm3x_div_rn_noftz_f32_slowpath) ;  /* 0x0000004000907944 */ /* 0x000fea0003c00000 */
[----:B------:R-:W-:-:S07]  /*2680*/  IMAD.MOV.U32 R4, RZ, RZ, R3 ;  /* 0x000000ffff047224 */ /* 0x000fce00078e0003 */
.L_x_57:
[----:B------:R-:W-:Y:S05]  /*2690*/  BSYNC.RECONVERGENT B4 ;  /* 0x0000000000047941 */ /* 0x000fea0003800200 */
.L_x_56:
[----:B------:R-:W0:Y:S02]  /*26a0*/  LDCU UR4, c[0x0][0x3a8] ;  /* 0x00007500ff0477ac */ /* 0x000e240008000800 */
[----:B0-----:R-:W-:-:S05]  /*26b0*/  MOV R0, UR4 ;  /* 0x0000000400007c02 */ /* 0x001fca0008000f00 */
[----:B------:R-:W-:Y:S02]  /*26c0*/  IMAD R3, R10, R0, R11 ;  /* 0x000000000a037224 */ /* 0x000fe400078e020b */
[----:B------:R-:W-:-:S03]  /*26d0*/  VIADD R11, R11, 0x1 ;  /* 0x000000010b0b7836 */ /* 0x000fc60000000000 */
[----:B------:R-:W-:Y:S02]  /*26e0*/  LEA R3, R3, UR54, 0x2 ;  /* 0x0000003603037c11 */ /* 0x000fe4000f8e10ff */
[----:B------:R-:W-:-:S03]  /*26f0*/  ISETP.NE.AND P0, PT, R11, R0, PT ;  /* 0x000000000b00720c */ /* 0x000fc60003f05270 */
[----:B------:R0:W-:Y:S10]  /*2700*/  STS [R3], R4 ;  /* 0x0000000403007388 */ /* 0x0001f40000000800 */
[----:B0-----:R-:W-:Y:S05]  /*2710*/  @P0 BRA `(.L_x_58) ;  /* 0xfffffff400dc0947 */ /* 0x001fea000383ffff */
.L_x_45:
[----:B------:R-:W-:Y:S05]  /*2720*/  BSYNC.RECONVERGENT B3 ;  /* 0x0000000000037941 */ /* 0x000fea0003800200 */
.L_x_44:
[----:B------:R-:W-:-:S05]  /*2730*/  VIADD R10, R10, UR52 ;  /* 0x000000340a0a7c36 */ /* 0x000fca0008000000 */
[----:B------:R-:W-:-:S13]  /*2740*/  ISETP.GE.AND P0, PT, R10, R0, PT ;  /* 0x000000000a00720c */ /* 0x000fda0003f06270 */
[----:B------:R-:W-:Y:S05]  /*2750*/  @!P0 BRA `(.L_x_59) ;  /* 0xfffffff400a88947 */ /* 0x000fea000383ffff */
.L_x_31:
[----:B------:R-:W-:Y:S05]  /*2760*/  BSYNC.RECONVERGENT B0 ;  /* 0x0000000000007941 */ /* 0x000fea0003800200 */
.L_x_30:
[----:B------:R-:W-:Y:S01]  /*2770*/  BAR.SYNC.DEFER_BLOCKING 0x0 ;  /* 0x0000000000007b1d */ /* 0x000fe20000010000 */
[----:B------:R-:W-:-:S05]  /*2780*/  ISETP.NE.AND P0, PT, R25, RZ, PT ;  /* 0x000000ff1900720c */ /* 0x000fca0003f05270 */
[----:B------:R-:W-:Y:S08]  /*2790*/  BSSY.RECONVERGENT B0, `(.L_x_60) ;  /* 0x0000054000007945 */ /* 0x000ff00003800200 */
[----:B------:R-:W-:Y:S05]  /*27a0*/  @P0 BRA `(.L_x_61) ;  /* 0x0000000400480947 */ /* 0x000fea0003800000 */
[----:B------:R-:W-:-:S07]  /*27b0*/  MOV R3, R17 ;  /* 0x0000001100037202 */ /* 0x000fce0000000f00 */
.L_x_67:
[----:B------:R-:W5:Y:S01]  /*27c0*/  LDCU UR4, c[0x0][0x3a8] ;  /* 0x00007500ff0477ac */ /* 0x000f620008000800 */
[----:B------:R-:W-:Y:S02]  /*27d0*/  IMAD.MOV.U32 R15, RZ, RZ, R3 ;  /* 0x000000ffff0f7224 */ /* 0x000fe400078e0003 */
[----:B------:R-:W-:Y:S01]  /*27e0*/  VIADD R3, R3, UR52 ;  /* 0x0000003403037c36 */ /* 0x000fe20008000000 */
[----:B------:R-:W-:Y:S01]  /*27f0*/  UISETP.GE.U32.AND UP0, UPT, UR51, 0x7, UPT ;  /* 0x000000073300788c */ /* 0x000fe2000bf06070 */
[----:B---34-:R-:W-:Y:S02]  /*2800*/  IMAD.MOV.U32 R5, RZ, RZ, -0x2feafd07 ;  /* 0xd01502f9ff057424 */ /* 0x018fe400078e00ff */
[----:B------:R-:W-:Y:S01]  /*2810*/  IMAD.MOV.U32 R7, RZ, RZ, RZ ;  /* 0x000000ffff077224 */ /* 0x000fe200078e00ff */
[----:B-----5:R-:W-:-:S04]  /*2820*/  MOV R0, UR4 ;  /* 0x0000000400007c02 */ /* 0x020fc80008000f00 */
[----:B------:R-:W-:Y:S01]  /*2830*/  ISETP.GE.AND P0, PT, R3, R0, PT ;  /* 0x000000000300720c */ /* 0x000fe20003f06270 */
[----:B------:R-:W-:-:S12]  /*2840*/  BRA.U !UP0, `(.L_x_62) ;  /* 0x0000000108807547 */ /* 0x000fd8000b800000 */
[----:B------:R-:W-:Y:S02]  /*2850*/  HFMA2 R5, -RZ, RZ, -32.65625, 4.5359134674072265625e-05 ;  /* 0xd01502f9ff057431 */ /* 0x000fe400000001ff */
[----:B------:R-:W-:-:S07]  /*2860*/  IMAD.MOV.U32 R7, RZ, RZ, RZ ;  /* 0x000000ffff077224 */ /* 0x000fce00078e00ff */
.L_x_63:
[----:B012---:R-:W-:Y:S02]  /*2870*/  IMAD R4, R15, R0, R7 ;  /* 0x000000000f047224 */ /* 0x007fe400078e0207 */
[----:B------:R-:W-:-:S03]  /*2880*/  VIADD R7, R7, 0x8 ;  /* 0x0000000807077836 */ /* 0x000fc60000000000 */
[----:B------:R-:W-:-:S05]  /*2890*/  LEA R4, R4, UR54, 0x2 ;  /* 0x0000003604047c11 */ /* 0x000fca000f8e10ff */
[----:B------:R-:W0:Y:S04]  /*28a0*/  LDS R6, [R4] ;  /* 0x0000000004067984 */ /* 0x000e280000000800 */
[----:B------:R-:W1:Y:S04]  /*28b0*/  LDS R8, [R4+0x4] ;  /* 0x0000040004087984 */ /* 0x000e680000000800 */
[----:B------:R-:W2:Y:S04]  /*28c0*/  LDS R9, [R4+0x8] ;  /* 0x0000080004097984 */ /* 0x000ea80000000800 */
[----:B------:R-:W3:Y:S04]  /*28d0*/  LDS R10, [R4+0xc] ;  /* 0x00000c00040a7984 */ /* 0x000ee80000000800 */
[----:B------:R-:W4:Y:S04]  /*28e0*/  LDS R11, [R4+0x10] ;  /* 0x00001000040b7984 */ /* 0x000f280000000800 */
[----:B------:R-:W5:Y:S04]  /*28f0*/  LDS R12, [R4+0x14] ;  /* 0x00001400040c7984 */ /* 0x000f680000000800 */
[----:B------:R-:W5:Y:S04]  /*2900*/  LDS R13, [R4+0x18] ;  /* 0x00001800040d7984 */ /* 0x000f680000000800 */
[----:B------:R-:W5:Y:S01]  /*2910*/  LDS R14, [R4+0x1c] ;  /* 0x00001c00040e7984 */ /* 0x000f620000000800 */
[----:B0-----:R-:W-:-:S02]  /*2920*/  FSETP.NE.AND P1, PT, |R6|, +INF , PT ;  /* 0x7f8000000600780b */ /* 0x001fc40003f25200 */
[----:B-1----:R-:W-:Y:S02]  /*2930*/  FSETP.NE.AND P2, PT, |R8|, +INF , PT ;  /* 0x7f8000000800780b */ /* 0x002fe40003f45200 */
[----:B--2---:R-:W-:Y:S02]  /*2940*/  FSETP.NE.AND P4, PT, |R9|, +INF , PT ;  /* 0x7f8000000900780b */ /* 0x004fe40003f85200 */
[----:B---3--:R-:W-:-:S07]  /*2950*/  FSETP.NE.AND P3, PT, |R10|, +INF , PT ;  /* 0x7f8000000a00780b */ /* 0x008fce0003f65200 */
[----:B------:R-:W-:Y:S02]  /*2960*/  @P1 FMNMX R5, R6, R5, !PT ;  /* 0x0000000506051209 */ /* 0x000fe40007800000 */
[----:B----4-:R-:W-:Y:S02]  /*2970*/  FSETP.NE.AND P1, PT, |R11|, +INF , PT ;  /* 0x7f8000000b00780b */ /* 0x010fe40003f25200 */
[----:B------:R-:W-:Y:S02]  /*2980*/  @P2 FMNMX R5, R5, R8, !PT ;  /* 0x0000000805052209 */ /* 0x000fe40007800000 */
[----:B-----5:R-:W-:Y:S02]  /*2990*/  FSETP.NE.AND P2, PT, |R12|, +INF , PT ;  /* 0x7f8000000c00780b */ /* 0x020fe40003f45200 */
[----:B------:R-:W-:Y:S02]  /*29a0*/  @P4 FMNMX R5, R5, R9, !PT ;  /* 0x0000000905054209 */ /* 0x000fe40007800000 */
[----:B------:R-:W-:-:S02]  /*29b0*/  FSETP.NE.AND P4, PT, |R13|, +INF , PT ;  /* 0x7f8000000d00780b */ /* 0x000fc40003f85200 */
[----:B------:R-:W-:Y:S02]  /*29c0*/  @P3 FMNMX R5, R5, R10, !PT ;  /* 0x0000000a05053209 */ /* 0x000fe40007800000 */
[----:B------:R-:W-:Y:S02]  /*29d0*/  FSETP.NE.AND P3, PT, |R14|, +INF , PT ;  /* 0x7f8000000e00780b */ /* 0x000fe40003f65200 */
[----:B------:R-:W-:Y:S02]  /*29e0*/  @P1 FMNMX R5, R5, R11, !PT ;  /* 0x0000000b05051209 */ /* 0x000fe40007800000 */
[----:B------:R-:W-:Y:S02]  /*29f0*/  ISETP.NE.AND P1, PT, R7, UR40, PT ;  /* 0x0000002807007c0c */ /* 0x000fe4000bf25270 */
[----:B------:R-:W-:-:S04]  /*2a00*/  @P2 FMNMX R5, R5, R12, !PT ;  /* 0x0000000c05052209 */ /* 0x000fc80007800000 */
[----:B------:R-:W-:-:S04]  /*2a10*/  @P4 FMNMX R5, R5, R13, !PT ;  /* 0x0000000d05054209 */ /* 0x000fc80007800000 */
[----:B------:R-:W-:-:S03]  /*2a20*/  @P3 FMNMX R5, R5, R14, !PT ;  /* 0x0000000e05053209 */ /* 0x000fc60007800000 */
[----:B------:R-:W-:Y:S05]  /*2a30*/  @P1 BRA `(.L_x_63) ;  /* 0xfffffffc008c1947 */ /* 0x000fea000383ffff */
[----:B------:R-:W-:-:S07]  /*2a40*/  MOV R7, UR40 ;  /* 0x0000002800077c02 */ /* 0x000fce0008000f00 */
.L_x_62:
[----:B------:R-:W-:-:S09]  /*2a50*/  UISETP.NE.AND UP0, UPT, UR50, URZ, UPT ;  /* 0x000000ff3200728c */ /* 0x000fd2000bf05270 */
[----:B------:R-:W-:Y:S05]  /*2a60*/  BRA.U !UP0, `(.L_x_64) ;  /* 0x0000000108907547 */ /* 0x000fea000b800000 */
[----:B------:R-:W-:Y:S02]  /*2a70*/  UISETP.GE.U32.AND UP0, UPT, UR46, 0x3, UPT ;  /* 0x000000032e00788c */ /* 0x000fe4000bf06070 */
[----:B------:R-:W-:-:S07]  /*2a80*/  UISETP.NE.AND UP1, UPT, UR49, URZ, UPT ;  /* 0x000000ff3100728c */ /* 0x000fce000bf25270 */
[----:B------:R-:W-:Y:S05]  /*2a90*/  BRA.U !UP0, `(.L_x_65) ;  /* 0x00000001083c7547 */ /* 0x000fea000b800000 */
[----:B012---:R-:W-:Y:S02]  /*2aa0*/  IMAD R4, R15, R0, R7 ;  /* 0x000000000f047224 */ /* 0x007fe400078e0207 */
[----:B------:R-:W-:-:S03]  /*2ab0*/  VIADD R7, R7, 0x4 ;  /* 0x0000000407077836 */ /* 0x000fc60000000000 */
[----:B------:R-:W-:-:S05]  /*2ac0*/  LEA R4, R4, UR54, 0x2 ;  /* 0x0000003604047c11 */ /* 0x000fca000f8e10ff */
[----:B------:R-:W0:Y:S04]  /*2ad0*/  LDS R6, [R4] ;  /* 0x0000000004067984 */ /* 0x000e280000000800 */
[----:B------:R-:W1:Y:S04]  /*2ae0*/  LDS R8, [R4+0x4] ;  /* 0x0000040004087984 */ /* 0x000e680000000800 */
[----:B------:R-:W2:Y:S04]  /*2af0*/  LDS R10, [R4+0x8] ;  /* 0x00000800040a7984 */ /* 0x000ea80000000800 */
[----:B------:R-:W3:Y:S01]  /*2b00*/  LDS R12, [R4+0xc] ;  /* 0x00000c00040c7984 */ /* 0x000ee20000000800 */
[----:B0-----:R-:W-:-:S02]  /*2b10*/  FSETP.NE.AND P1, PT, |R6|, +INF , PT ;  /* 0x7f8000000600780b */ /* 0x001fc40003f25200 */
[----:B-1----:R-:W-:Y:S02]  /*2b20*/  FSETP.NE.AND P2, PT, |R8|, +INF , PT ;  /* 0x7f8000000800780b */ /* 0x002fe40003f45200 */
[----:B--2---:R-:W-:Y:S02]  /*2b30*/  FSETP.NE.AND P3, PT, |R10|, +INF , PT ;  /* 0x7f8000000a00780b */ /* 0x004fe40003f65200 */
[----:B---3--:R-:W-:-:S07]  /*2b40*/  FSETP.NE.AND P4, PT, |R12|, +INF , PT ;  /* 0x7f8000000c00780b */ /* 0x008fce0003f85200 */
[----:B------:R-:W-:-:S04]  /*2b50*/  @P1 FMNMX R5, R5, R6, !PT ;  /* 0x0000000605051209 */ /* 0x000fc80007800000 */
[----:B------:R-:W-:-:S04]  /*2b60*/  @P2 FMNMX R5, R5, R8, !PT ;  /* 0x0000000805052209 */ /* 0x000fc80007800000 */
[----:B------:R-:W-:-:S04]  /*2b70*/  @P3 FMNMX R5, R5, R10, !PT ;  /* 0x0000000a05053209 */ /* 0x000fc80007800000 */
[----:B------:R-:W-:-:S07]  /*2b80*/  @P4 FMNMX R5, R5, R12, !PT ;  /* 0x0000000c05054209 */ /* 0x000fce0007800000 */
.L_x_65:
[----:B------:R-:W-:Y:S05]  /*2b90*/  BRA.U !UP1, `(.L_x_64) ;  /* 0x0000000109447547 */ /* 0x000fea000b800000 */
[----:B------:R-:W-:Y:S01]  /*2ba0*/  UISETP.NE.AND UP0, UPT, UR49, 0x1, UPT ;  /* 0x000000013100788c */ /* 0x000fe2000bf05270 */
[----:B------:R-:W-:-:S08]  /*2bb0*/  ISETP.NE.AND P3, PT, RZ, UR47, PT ;  /* 0x0000002fff007c0c */ /* 0x000fd0000bf65270 */
[----:B------:R-:W-:Y:S05]  /*2bc0*/  BRA.U !UP0, `(.L_x_66) ;  /* 0x0000000108247547 */ /* 0x000fea000b800000 */
[----:B012---:R-:W-:Y:S02]  /*2bd0*/  IMAD R4, R15, R0, R7 ;  /* 0x000000000f047224 */ /* 0x007fe400078e0207 */
[----:B------:R-:W-:-:S03]  /*2be0*/  VIADD R7, R7, 0x2 ;  /* 0x0000000207077836 */ /* 0x000fc60000000000 */
[----:B------:R-:W-:-:S05]  /*2bf0*/  LEA R4, R4, UR54, 0x2 ;  /* 0x0000003604047c11 */ /* 0x000fca000f8e10ff */
[----:B------:R-:W0:Y:S04]  /*2c00*/  LDS R6, [R4] ;  /* 0x0000000004067984 */ /* 0x000e280000000800 */
[----:B------:R-:W1:Y:S01]  /*2c10*/  LDS R8, [R4+0x4] ;  /* 0x0000040004087984 */ /* 0x000e620000000800 */
[----:B0-----:R-:W-:Y:S02]  /*2c20*/  FSETP.NE.AND P1, PT, |R6|, +INF , PT ;  /* 0x7f8000000600780b */ /* 0x001fe40003f25200 */
[----:B-1----:R-:W-:-:S11]  /*2c30*/  FSETP.NE.AND P2, PT, |R8|, +INF , PT ;  /* 0x7f8000000800780b */ /* 0x002fd60003f45200 */
[----:B------:R-:W-:-:S04]  /*2c40*/  @P1 FMNMX R5, R5, R6, !PT ;  /* 0x0000000605051209 */ /* 0x000fc80007800000 */
[----:B------:R-:W-:-:S07]  /*2c50*/  @P2 FMNMX R5, R5, R8, !PT ;  /* 0x0000000805052209 */ /* 0x000fce0007800000 */
.L_x_66:
[----:B------:R-:W-:-:S05]  /*2c60*/  @P3 IMAD R7, R15, R0, R7 ;  /* 0x000000000f073224 */ /* 0x000fca00078e0207 */
[----:B------:R-:W-:-:S05]  /*2c70*/  @P3 LEA R7, R7, UR54, 0x2 ;  /* 0x0000003607073c11 */ /* 0x000fca000f8e10ff */
[----:B012---:R-:W0:Y:S02]  /*2c80*/  @P3 LDS R4, [R7] ;  /* 0x0000000007043984 */ /* 0x007e240000000800 */
[----:B0-----:R-:W-:-:S13]  /*2c90*/  FSETP.NE.AND P1, PT, |R4|, +INF , P3 ;  /* 0x7f8000000400780b */ /* 0x001fda0001f25200 */
[----:B------:R-:W-:-:S07]  /*2ca0*/  @P1 FMNMX R5, R5, R4, !PT ;  /* 0x0000000405051209 */ /* 0x000fce0007800000 */
.L_x_64:
[----:B------:R3:W-:Y:S01]  /*2cb0*/  STS [R16], R5 ;  /* 0x0000000510007388 */ /* 0x0007e20000000800 */
[----:B------:R-:W-:Y:S05]  /*2cc0*/  @!P0 BRA `(.L_x_67) ;  /* 0xfffffff800bc8947 */ /* 0x000fea000383ffff */
.L_x_61:
[----:B------:R-:W-:Y:S05]  /*2cd0*/  BSYNC.RECONVERGENT B0 ;  /* 0x0000000000007941 */ /* 0x000fea0003800200 */
.L_x_60:
[----:B------:R-:W5:Y:S08]  /*2ce0*/  S2UR UR4, SR_CgaCtaId ;  /* 0x00000000000479c3 */ /* 0x000f700000008800 */
[----:B------:R-:W-:Y:S01]  /*2cf0*/  BAR.SYNC.DEFER_BLOCKING 0x0 ;  /* 0x0000000000007b1d */ /* 0x000fe20000010000 */
[----:B------:R-:W-:-:S05]  /*2d00*/  ISETP.NE.AND P0, PT, R17, RZ, PT ;  /* 0x000000ff1100720c */ /* 0x000fca0003f05270 */
[----:B------:R-:W-:Y:S01]  /*2d10*/  UMOV UR59, 0x400 ;  /* 0x00000400003b7882 */ /* 0x000fe20000000000 */
[----:B------:R-:W-:Y:S01]  /*2d20*/  BSSY.RECONVERGENT B0, `(.L_x_68) ;  /* 0x000005a000007945 */ /* 0x000fe20003800200 */
[----:B-----5:R-:W-:-:S09]  /*2d30*/  ULEA UR59, UR4, UR59, 0x18 ;  /* 0x0000003b043b7291 */ /* 0x020fd2000f8ec0ff */
[----:B------:R-:W5:Y:S04]  /*2d40*/  LDS R3, [UR59] ;  /* 0x0000003bff037984 */ /* 0x000f680008000800 */
[----:B-----5:R0:W-:Y:S01]  /*2d50*/  STS [UR59+0x4], R3 ;  /* 0x00000403ff007988 */ /* 0x0201e2000800083b */
[----:B------:R-:W-:Y:S05]  /*2d60*/  @P0 BRA `(.L_x_69) ;  /* 0x0000000400540947 */ /* 0x000fea0003800000 */
[----:B------:R-:W-:Y:S01]  /*2d70*/  ISETP.GE.AND P1, PT, R0, 0x1, PT ;  /* 0x000000010000780c */ /* 0x000fe20003f26270 */
[----:B------:R-:W-:Y:S01]  /*2d80*/  BSSY.RECONVERGENT B1, `(.L_x_70) ;  /* 0x0000052000017945 */ /* 0x000fe20003800200 */
[----:B------:R-:W-:-:S11]  /*2d90*/  MOV R0, 0xd01502f9 ;  /* 0xd01502f900007802 */ /* 0x000fd60000000f00 */
[----:B------:R-:W-:Y:S05]  /*2da0*/  @!P1 BRA `(.L_x_71) ;  /* 0x00000004003c9947 */ /* 0x000fea0003800000 */
[----:B------:R-:W-:Y:S01]  /*2db0*/  UISETP.GE.U32.AND UP0, UPT, UR51, 0xf, UPT ;  /* 0x0000000f3300788c */ /* 0x000fe2000bf06070 */
[----:B------:R-:W-:Y:S01]  /*2dc0*/  IMAD.MOV.U32 R0, RZ, RZ, -0x2feafd07 ;  /* 0xd01502f9ff007424 */ /* 0x000fe200078e00ff */
[----:B------:R-:W-:-:S07]  /*2dd0*/  UMOV UR4, URZ ;  /* 0x000000ff00047c82 */ /* 0x000fce0008000000 */
[----:B------:R-:W-:Y:S05]  /*2de0*/  BRA.U !UP0, `(.L_x_72) ;  /* 0x00000001087c7547 */ /* 0x000fea000b800000 */
[----:B------:R-:W-:Y:S01]  /*2df0*/  HFMA2 R0, -RZ, RZ, -32.65625, 4.5359134674072265625e-05 ;  /* 0xd01502f9ff007431 */ /* 0x000fe200000001ff */
[----:B------:R-:W-:-:S06]  /*2e00*/  UMOV UR4, URZ ;  /* 0x000000ff00047c82 */ /* 0x000fcc0008000000 */
.L_x_73:
[----:B------:R-:W-:Y:S02]  /*2e10*/  ULEA UR5, UR4, UR53, 0x2 ;  /* 0x0000003504057291 */ /* 0x000fe4000f8e10ff */
[----:B------:R-:W-:-:S04]  /*2e20*/  UIADD3 UR4, UPT, UPT, UR4, 0x10, URZ ;  /* 0x0000001004047890 */ /* 0x000fc8000fffe0ff */
[----:B------:R-:W-:-:S03]  /*2e30*/  UISETP.NE.AND UP0, UPT, UR4, UR41, UPT ;  /* 0x000000290400728c */ /* 0x000fc6000bf05270 */
[----:B0-----:R-:W-:Y:S04]  /*2e40*/  LDS R3, [UR5] ;  /* 0x00000005ff037984 */ /* 0x001fe80008000800 */
[----:B-12---:R-:W0:Y:S04]  /*2e50*/  LDS R4, [UR5+0x4] ;  /* 0x00000405ff047984 */ /* 0x006e280008000800 */
[----:B------:R-:W-:Y:S04]  /*2e60*/  LDS R6, [UR5+0x8] ;  /* 0x00000805ff067984 */ /* 0x000fe80008000800 */
[----:B---34-:R-:W1:Y:S04]  /*2e70*/  LDS R5, [UR5+0xc] ;  /* 0x00000c05ff057984 */ /* 0x018e680008000800 */
[----:B------:R-:W-:Y:S04]  /*2e80*/  LDS R8, [UR5+0x10] ;  /* 0x00001005ff087984 */ /* 0x000fe80008000800 */
[----:B------:R-:W2:Y:S04]  /*2e90*/  LDS R7, [UR5+0x14] ;  /* 0x00001405ff077984 */ /* 0x000ea80008000800 */
[----:B------:R-:W-:Y:S04]  /*2ea0*/  LDS R10, [UR5+0x18] ;  /* 0x00001805ff0a7984 */ /* 0x000fe80008000800 */
[----:B------:R-:W3:Y:S04]  /*2eb0*/  LDS R9, [UR5+0x1c] ;  /* 0x00001c05ff097984 */ /* 0x000ee80008000800 */
[----:B------:R-:W-:Y:S04]  /*2ec0*/  LDS R12, [UR5+0x20] ;  /* 0x00002005ff0c7984 */ /* 0x000fe80008000800 */
[----:B------:R-:W4:Y:S04]  /*2ed0*/  LDS R11, [UR5+0x24] ;  /* 0x00002405ff0b7984 */ /* 0x000f280008000800 */
[----:B------:R-:W-:Y:S04]  /*2ee0*/  LDS R14, [UR5+0x28] ;  /* 0x00002805ff0e7984 */ /* 0x000fe80008000800 */
[----:B------:R-:W5:Y:S01]  /*2ef0*/  LDS R13, [UR5+0x2c] ;  /* 0x00002c05ff0d7984 */ /* 0x000f620008000800 */
[----:B0-----:R-:W-:-:S03]  /*2f00*/  FMNMX3 R3, R0, R3, R4, !PT ;  /* 0x0000000300037276 */ /* 0x001fc60007800004 */
[----:B------:R-:W-:Y:S04]  /*2f10*/  LDS R20, [UR5+0x30] ;  /* 0x00003005ff147984 */ /* 0x000fe80008000800 */
[----:B------:R-:W0:Y:S01]  /*2f20*/  LDS R15, [UR5+0x34] ;  /* 0x00003405ff0f7984 */ /* 0x000e220008000800 */
[----:B-1----:R-:W-:-:S03]  /*2f30*/  FMNMX3 R3, R3, R6, R5, !PT ;  /* 0x0000000603037276 */ /* 0x002fc60007800005 */
[----:B------:R-:W-:Y:S04]  /*2f40*/  LDS R28, [UR5+0x38] ;  /* 0x00003805ff1c7984 */ /* 0x000fe80008000800 */
[----:B------:R-:W1:Y:S01]  /*2f50*/  LDS R21, [UR5+0x3c] ;  /* 0x00003c05ff157984 */ /* 0x000e620008000800 */
[----:B--2---:R-:W-:-:S04]  /*2f60*/  FMNMX3 R3, R3, R8, R7, !PT ;  /* 0x0000000803037276 */ /* 0x004fc80007800007 */
[----:B---3--:R-:W-:-:S04]  /*2f70*/  FMNMX3 R3, R3, R10, R9, !PT ;  /* 0x0000000a03037276 */ /* 0x008fc80007800009 */
[----:B----4-:R-:W-:-:S04]  /*2f80*/  FMNMX3 R3, R3, R12, R11, !PT ;  /* 0x0000000c03037276 */ /* 0x010fc8000780000b */
[----:B-----5:R-:W-:-:S04]  /*2f90*/  FMNMX3 R3, R3, R14, R13, !PT ;  /* 0x0000000e03037276 */ /* 0x020fc8000780000d */
[----:B0-----:R-:W-:-:S04]  /*2fa0*/  FMNMX3 R3, R3, R20, R15, !PT ;  /* 0x0000001403037276 */ /* 0x001fc8000780000f */
[----:B-1----:R-:W-:Y:S01]  /*2fb0*/  FMNMX3 R0, R3, R28, R21, !PT ;  /* 0x0000001c03007276 */ /* 0x002fe20007800015 */
[----:B------:R-:W-:Y:S06]  /*2fc0*/  BRA.U UP0, `(.L_x_73) ;  /* 0xfffffffd00907547 */ /* 0x000fec000b83ffff */
[----:B------:R-:W-:-:S05]  /*2fd0*/  UMOV UR4, UR41 ;  /* 0x0000002900047c82 */ /* 0x000fca0008000000 */
.L_x_72:
[----:B------:R-:W-:-:S09]  /*2fe0*/  UISETP.NE.AND UP0, UPT, UR48, URZ, UPT ;  /* 0x000000ff3000728c */ /* 0x000fd2000bf05270 */
[----:B------:R-:W-:Y:S05]  /*2ff0*/  BRA.U !UP0, `(.L_x_71) ;  /* 0x0000000108a87547 */ /* 0x000fea000b800000 */
[----:B------:R-:W-:Y:S02]  /*3000*/  UIADD3 UR5, UPT, UPT, UR48, -0x1, URZ ;  /* 0xffffffff30057890 */ /* 0x000fe4000fffe0ff */
[----:B------:R-:W-:Y:S02]  /*3010*/  UISETP.NE.AND UP1, UPT, UR50, URZ, UPT ;  /* 0x000000ff3200728c */ /* 0x000fe4000bf25270 */
[----:B------:R-:W-:-:S09]  /*3020*/  UISETP.GE.U32.AND UP0, UPT, UR5, 0x7, UPT ;  /* 0x000000070500788c */ /* 0x000fd2000bf06070 */
[----:B------:R-:W-:Y:S05]  /*3030*/  BRA.U !UP0, `(.L_x_74) ;  /* 0x0000000108387547 */ /* 0x000fea000b800000 */
[----:B------:R-:W-:Y:S02]  /*3040*/  ULEA UR5, UR4, UR53, 0x2 ;  /* 0x0000003504057291 */ /* 0x000fe4000f8e10ff */
[----:B------:R-:W-:-:S07]  /*3050*/  UIADD3 UR4, UPT, UPT, UR4, 0x8, URZ ;  /* 0x0000000804047890 */ /* 0x000fce000fffe0ff */
[----:B0-----:R-:W-:Y:S04]  /*3060*/  LDS R3, [UR5] ;  /* 0x00000005ff037984 */ /* 0x001fe80008000800 */
[----:B-12---:R-:W0:Y:S04]  /*3070*/  LDS R4, [UR5+0x4] ;  /* 0x00000405ff047984 */ /* 0x006e280008000800 */
[----:B------:R-:W-:Y:S04]  /*3080*/  LDS R6, [UR5+0x8] ;  /* 0x00000805ff067984 */ /* 0x000fe80008000800 */
[----:B---34-:R-:W1:Y:S04]  /*3090*/  LDS R5, [UR5+0xc] ;  /* 0x00000c05ff057984 */ /* 0x018e680008000800 */
[----:B------:R-:W-:Y:S04]  /*30a0*/  LDS R8, [UR5+0x10] ;  /* 0x00001005ff087984 */ /* 0x000fe80008000800 */
[----:B------:R-:W2:Y:S04]  /*30b0*/  LDS R7, [UR5+0x14] ;  /* 0x00001405ff077984 */ /* 0x000ea80008000800 */
[----:B------:R-:W-:Y:S04]  /*30c0*/  LDS R10, [UR5+0x18] ;  /* 0x00001805ff0a7984 */ /* 0x000fe80008000800 */
[----:B------:R-:W3:Y:S01]  /*30d0*/  LDS R9, [UR5+0x1c] ;  /* 0x00001c05ff097984 */ /* 0x000ee20008000800 */
[----:B0-----:R-:W-:-:S04]  /*30e0*/  FMNMX3 R3, R0, R3, R4, !PT ;  /* 0x0000000300037276 */ /* 0x001fc80007800004 */
[----:B-1----:R-:W-:-:S04]  /*30f0*/  FMNMX3 R3, R3, R6, R5, !PT ;  /* 0x0000000603037276 */ /* 0x002fc80007800005 */
[----:B--2---:R-:W-:-:S04]  /*3100*/  FMNMX3 R3, R3, R8, R7, !PT ;  /* 0x0000000803037276 */ /* 0x004fc80007800007 */
[----:B---3--:R-:W-:-:S07]  /*3110*/  FMNMX3 R0, R3, R10, R9, !PT ;  /* 0x0000000a03007276 */ /* 0x008fce0007800009 */
.L_x_74:
[----:B------:R-:W-:Y:S05]  /*3120*/  BRA.U !UP1, `(.L_x_71) ;  /* 0x00000001095c7547 */ /* 0x000fea000b800000 */
[----:B------:R-:W-:Y:S02]  /*3130*/  UISETP.GE.U32.AND UP0, UPT, UR46, 0x3, UPT ;  /* 0x000000032e00788c */ /* 0x000fe4000bf06070 */
[----:B------:R-:W-:-:S07]  /*3140*/  UISETP.NE.AND UP1, UPT, UR49, URZ, UPT ;  /* 0x000000ff3100728c */ /* 0x000fce000bf25270 */
[----:B------:R-:W-:Y:S05]  /*3150*/  BRA.U !UP0, `(.L_x_75) ;  /* 0x0000000108207547 */ /* 0x000fea000b800000 */
[----:B------:R-:W-:Y:S02]  /*3160*/  ULEA UR5, UR4, UR53, 0x2 ;  /* 0x0000003504057291 */ /* 0x000fe4000f8e10ff */
[----:B------:R-:W-:-:S07]  /*3170*/  UIADD3 UR4, UPT, UPT, UR4, 0x4, URZ ;  /* 0x0000000404047890 */ /* 0x000fce000fffe0ff */
[----:B0-----:R-:W-:Y:S04]  /*3180*/  LDS R3, [UR5] ;  /* 0x00000005ff037984 */ /* 0x001fe80008000800 */
[----:B-12---:R-:W0:Y:S04]  /*3190*/  LDS R4, [UR5+0x4] ;  /* 0x00000405ff047984 */ /* 0x006e280008000800 */
[----:B---34-:R-:W-:Y:S04]  /*31a0*/  LDS R5, [UR5+0x8] ;  /* 0x00000805ff057984 */ /* 0x018fe80008000800 */
[----:B------:R-:W1:Y:S01]  /*31b0*/  LDS R6, [UR5+0xc] ;  /* 0x00000c05ff067984 */ /* 0x000e620008000800 */
[----:B0-----:R-:W-:-:S04]  /*31c0*/  FMNMX3 R0, R0, R3, R4, !PT ;  /* 0x0000000300007276 */ /* 0x001fc80007800004 */
[----:B-1----:R-:W-:-:S07]  /*31d0*/  FMNMX3 R0, R0, R5, R6, !PT ;  /* 0x0000000500007276 */ /* 0x002fce0007800006 */
.L_x_75:
[----:B------:R-:W-:Y:S05]  /*31e0*/  BRA.U !UP1, `(.L_x_71) ;  /* 0x00000001092c7547 */ /* 0x000fea000b800000 */
[----:B------:R-:W-:Y:S02]  /*31f0*/  ULEA UR4, UR4, UR53, 0x2 ;  /* 0x0000003504047291 */ /* 0x000fe4000f8e10ff */
[----:B------:R-:W-:-:S07]  /*3200*/  UISETP.NE.AND UP0, UPT, UR49, 0x1, UPT ;  /* 0x000000013100788c */ /* 0x000fce000bf05270 */
[----:B0-----:R-:W0:Y:S02]  /*3210*/  LDS R3, [UR4] ;  /* 0x00000004ff037984 */ /* 0x001e240008000800 */
[----:B0-----:R-:W-:Y:S01]  /*3220*/  FMNMX R0, R0, R3, !PT ;  /* 0x0000000300007209 */ /* 0x001fe20007800000 */
[----:B------:R-:W-:Y:S06]  /*3230*/  BRA.U !UP0, `(.L_x_71) ;  /* 0x0000000108187547 */ /* 0x000fec000b800000 */
[----:B------:R-:W-:Y:S01]  /*3240*/  UISETP.NE.AND UP0, UPT, UR49, 0x2, UPT ;  /* 0x000000023100788c */ /* 0x000fe2000bf05270 */
[----:B------:R-:W0:Y:S05]  /*3250*/  LDS R3, [UR4+0x4] ;  /* 0x00000404ff037984 */ /* 0x000e2a0008000800 */
[----:B------:R-:W-:-:S13]  /*3260*/  PLOP3.LUT P1, PT, PT, PT, UP0, 0x80, 0x8 ;  /* 0x000000000008781c */ /* 0x000fda0003f2f008 */
[----:B---34-:R-:W3:Y:S01]  /*3270*/  @P1 LDS R5, [UR4+0x8] ;  /* 0x00000804ff051984 */ /* 0x018ee20008000800 */
[----:B0-----:R-:W-:-:S04]  /*3280*/  FMNMX R0, R0, R3, !PT ;  /* 0x0000000300007209 */ /* 0x001fc80007800000 */
[----:B---3--:R-:W-:-:S07]  /*3290*/  @P1 FMNMX R0, R0, R5, !PT ;  /* 0x0000000500001209 */ /* 0x008fce0007800000 */
.L_x_71:
[----:B------:R-:W-:Y:S05]  /*32a0*/  BSYNC.RECONVERGENT B1 ;  /* 0x0000000000017941 */ /* 0x000fea0003800200 */
.L_x_70:
[----:B------:R0:W-:Y:S02]  /*32b0*/  STS [UR59], R0 ;  /* 0x00000000ff007988 */ /* 0x0001e4000800083b */
.L_x_69:
[----:B------:R-:W-:Y:S05]  /*32c0*/  BSYNC.RECONVERGENT B0 ;  /* 0x0000000000007941 */ /* 0x000fea0003800200 */
.L_x_68:
[----:B------:R-:W-:Y:S06]  /*32d0*/  BAR.SYNC.DEFER_BLOCKING 0x0 ;  /* 0x0000000000007b1d */ /* 0x000fec0000010000 */
[----:B------:R-:W-:Y:S04]  /*32e0*/  BSSY.RECONVERGENT B6, `(.L_x_76) ;  /* 0x0000017000067945 */ /* 0x000fe80003800200 */
[----:B------:R-:W-:Y:S05]  /*32f0*/  @P0 BRA `(.L_x_77) ;  /* 0x0000000000540947 */ /* 0x000fea0003800000 */
[----:B01234-:R-:W0:Y:S01]  /*3300*/  LDS.64 R4, [UR59] ;  /* 0x0000003bff047984 */ /* 0x01fe220008000a00 */
[----:B------:R-:W1:Y:S01]  /*3310*/  LDCU UR4, c[0x0][0x2f8] ;  /* 0x00005f00ff0477ac */ /* 0x000e620008000800 */
[----:B------:R-:W-:Y:S02]  /*3320*/  HFMA2 R15, -RZ, RZ, 0, 0 ;  /* 0x00000000ff0f7431 */ /* 0x000fe400000001ff */
[----:B------:R-:W-:Y:S01]  /*3330*/  IMAD.U32 R14, RZ, RZ, UR58 ;  /* 0x0000003aff0e7e24 */ /* 0x000fe2000f8e00ff */
[----:B------:R-:W-:Y:S01]  /*3340*/  MOV R0, 0x0 ;  /* 0x0000000000007802 */ /* 0x000fe20000000f00 */
[----:B------:R-:W-:Y:S01]  /*3350*/  IMAD.U32 R3, RZ, RZ, UR38 ;  /* 0x00000026ff037e24 */ /* 0x000fe2000f8e00ff */
[----:B------:R-:W2:Y:S01]  /*3360*/  LDCU.64 UR6, c[0x4][0x10] ;  /* 0x01000200ff0677ac */ /* 0x000ea20008000a00 */
[----:B------:R-:W-:Y:S01]  /*3370*/  MOV R6, UR44 ;  /* 0x0000002c00067c02 */ /* 0x000fe20008000f00 */
[----:B------:R3:W4:Y:S01]  /*3380*/  LDC.64 R12, c[0x4][R0] ;  /* 0x01000000000c7b82 */ /* 0x0007220000000a00 */
[----:B------:R-:W-:Y:S01]  /*3390*/  IMAD.U32 R7, RZ, RZ, UR43 ;  /* 0x0000002bff077e24 */ /* 0x000fe2000f8e00ff */
[----:B-1----:R-:W-:-:S09]  /*33a0*/  UIADD3 UR4, UPT, UPT, -UR4, UR44, URZ ;  /* 0x0000002c04047290 */ /* 0x002fd2000fffe1ff */
[----:B------:R3:W-:Y:S04]  /*33b0*/  STL.64 [UR4], R14 ;  /* 0x0000000eff007987 */ /* 0x0007e80008100a04 */
[----:B------:R3:W-:Y:S01]  /*33c0*/  STL [UR4+0x8], R3 ;  /* 0x00000803ff007987 */ /* 0x0007e20008100804 */
[----:B0-----:R2:W0:Y:S08]  /*33d0*/  F2F.F64.F32 R8, R5 ;  /* 0x0000000500087310 */ /* 0x0014300000201800 */
[----:B------:R1:W5:Y:S01]  /*33e0*/  F2F.F64.F32 R10, R4 ;  /* 0x00000004000a7310 */ /* 0x0003620000201800 */
[----:B--2---:R-:W-:Y:S01]  /*33f0*/  IMAD.U32 R5, RZ, RZ, UR7 ;  /* 0x00000007ff057e24 */ /* 0x004fe2000f8e00ff */
[----:B0-----:R3:W-:Y:S01]  /*3400*/  STL.64 [UR4+0x10], R8 ;  /* 0x00001008ff007987 */ /* 0x0017e20008100a04 */
[----:B-1----:R-:W-:-:S03]  /*3410*/  MOV R4, UR6 ;  /* 0x0000000600047c02 */ /* 0x002fc60008000f00 */
[----:B----45:R3:W-:Y:S04]  /*3420*/  STL.64 [UR4+0x18], R10 ;  /* 0x0000180aff007987 */ /* 0x0307e80008100a04 */
[----:B------:R-:W-:-:S07]  /*3430*/  LEPC R20, `(.L_x_77) ;  /* 0x000000001014794e */ /* 0x000fce0000000000 */
[----:B---3--:R-:W-:Y:S05]  /*3440*/  CALL.ABS.NOINC R12 ;  /* 0x000000000c007343 */ /* 0x008fea0003c00000 */
.L_x_77:
[----:B------:R-:W-:Y:S05]  /*3450*/  BSYNC.RECONVERGENT B6 ;  /* 0x0000000000067941 */ /* 0x000fea0003800200 */
.L_x_76:
[----:B------:R-:W-:-:S13]  /*3460*/  ISETP.NE.AND P6, PT, R25, RZ, PT ;  /* 0x000000ff1900720c */ /* 0x000fda0003fc5270 */
[----:B------:R-:W-:Y:S05]  /*3470*/  @P6 BRA `(.L_x_78) ;  /* 0x0000001000e86947 */ /* 0x000fea0003800000 */
[----:B------:R-:W-:-:S07]  /*3480*/  MOV R27, R17 ;  /* 0x00000011001b7202 */ /* 0x000fce0000000f00 */
.L_x_113:
[----:B------:R-:W5:Y:S01]  /*3490*/  LDCU UR4, c[0x0][0x3a8] ;  /* 0x00007500ff0477ac */ /* 0x000f620008000800 */
[----:B------:R-:W-:Y:S01]  /*34a0*/  IMAD.MOV.U32 R28, RZ, RZ, RZ ;  /* 0x000000ffff1c7224 */ /* 0x000fe200078e00ff */
[----:B-----5:R-:W-:-:S09]  /*34b0*/  UISETP.GE.AND UP0, UPT, UR4, 0x1, UPT ;  /* 0x000000010400788c */ /* 0x020fd2000bf06270 */
[----:B0-----:R-:W-:Y:S05]  /*34c0*/  BRA.U !UP0, `(.L_x_79) ;  /* 0x0000000d08f87547 */ /* 0x001fea000b800000 */
[----:B------:R-:W-:Y:S01]  /*34d0*/  UISETP.GE.U32.AND UP0, UPT, UR51, 0x3, UPT ;  /* 0x000000033300788c */ /* 0x000fe2000bf06070 */
[----:B------:R-:W-:Y:S02]  /*34e0*/  HFMA2 R28, -RZ, RZ, 0, 0 ;  /* 0x00000000ff1c7431 */ /* 0x000fe400000001ff */
[----:B------:R-:W-:-:S06]  /*34f0*/  IMAD.MOV.U32 R30, RZ, RZ, RZ ;  /* 0x000000ffff1e7224 */ /* 0x000fcc00078e00ff */
[----:B------:R-:W-:Y:S05]  /*3500*/  BRA.U !UP0, `(.L_x_80) ;  /* 0x0000000908347547 */ /* 0x000fea000b800000 */
[----:B------:R-:W-:Y:S01]  /*3510*/  BSSY.RECONVERGENT B6, `(.L_x_81) ;  /* 0x000008b000067945 */ /* 0x000fe20003800200 */
[----:B------:R-:W-:Y:S01]  /*3520*/  MOV R28, RZ ;  /* 0x000000ff001c7202 */ /* 0x000fe20000000f00 */
[----:B------:R-:W-:-:S07]  /*3530*/  IMAD.MOV.U32 R30, RZ, RZ, RZ ;  /* 0x000000ffff1e7224 */ /* 0x000fce00078e00ff */
.L_x_98:
[----:B------:R-:W5:Y:S01]  /*3540*/  LDCU UR4, c[0x0][0x3a8] ;  /* 0x00007500ff0477ac */ /* 0x000f620008000800 */
[----:B------:R-:W-:Y:S01]  /*3550*/  BSSY.RECONVERGENT B7, `(.L_x_82) ;  /* 0x0000024000077945 */ /* 0x000fe20003800200 */
[----:B012345:R-:W-:Y:S01]  /*3560*/  IMAD R29, R27, UR4, R30 ;  /* 0x000000041b1d7c24 */ /* 0x03ffe2000f8e021e */
[----:B------:R-:W-:-:S04]  /*3570*/  IADD3 R30, PT, PT, R30, 0x4, RZ ;  /* 0x000000041e1e7810 */ /* 0x000fc80007ffe0ff */
[----:B------:R-:W-:Y:S02]  /*3580*/  LEA R29, R29, UR54, 0x2 ;  /* 0x000000361d1d7c11 */ /* 0x000fe4000f8e10ff */
[----:B------:R-:W-:-:S03]  /*3590*/  ISETP.NE.AND P1, PT, R30, UR39, PT ;  /* 0x000000271e007c0c */ /* 0x000fc6000bf25270 */
[----:B---34-:R-:W3:Y:S01]  /*35a0*/  LDS R5, [R29] ;  /* 0x000000001d057984 */ /* 0x018ee20000000800 */
[----:B------:R-:W-:Y:S02]  /*35b0*/  P2R R31, PR, RZ, 0x2 ;  /* 0x00000002ff1f7803 */ /* 0x000fe40000000000 */
[----:B---3--:R-:W-:-:S13]  /*35c0*/  FSETP.NE.AND P0, PT, |R5|, +INF , PT ;  /* 0x7f8000000500780b */ /* 0x008fda0003f05200 */
[----:B------:R-:W-:Y:S05]  /*35d0*/  @!P0 BRA `(.L_x_83) ;  /* 0x0000000000488947 */ /* 0x000fea0003800000 */
[----:B------:R-:W3:Y:S01]  /*35e0*/  S2UR UR5, SR_CgaCtaId ;  /* 0x00000000000579c3 */ /* 0x000ee20000008800 */
[----:B------:R-:W-:Y:S01]  /*35f0*/  UMOV UR4, 0x400 ;  /* 0x0000040000047882 */ /* 0x000fe20000000000 */
[----:B0-----:R-:W-:Y:S01]  /*3600*/  IMAD.MOV.U32 R3, RZ, RZ, 0x3bbb989d ;  /* 0x3bbb989dff037424 */ /* 0x001fe200078e00ff */
[----:B-12---:R-:W-:Y:S01]  /*3610*/  MOV R4, 0x437c0000 ;  /* 0x437c000000047802 */ /* 0x006fe20000000f00 */
[----:B---3--:R-:W-:-:S09]  /*3620*/  ULEA UR4, UR5, UR4, 0x18 ;  /* 0x0000000405047291 */ /* 0x008fd2000f8ec0ff */
[----:B------:R-:W0:Y:S02]  /*3630*/  LDS R0, [UR4] ;  /* 0x00000004ff007984 */ /* 0x000e240008000800 */
[----:B0-----:R-:W-:-:S04]  /*3640*/  FADD R0, R5, -R0 ;  /* 0x8000000005007221 */ /* 0x001fc80000000000 */
[----:B------:R-:W-:-:S04]  /*3650*/  FFMA.SAT R3, R0, R3, 0.5 ;  /* 0x3f00000000037423 */ /* 0x000fc80000002003 */
[----:B------:R-:W-:-:S04]  /*3660*/  FFMA.RM R3, R3, R4, 12582913 ;  /* 0x4b40000103037423 */ /* 0x000fc80000004004 */
[C---:B------:R-:W-:Y:S01]  /*3670*/  FADD R5, R3.reuse, -12583039 ;  /* 0xcb40007f03057421 */ /* 0x040fe20000000000 */
[----:B------:R-:W-:-:S03]  /*3680*/  IMAD.SHL.U32 R3, R3, 0x800000, RZ ;  /* 0x0080000003037824 */ /* 0x000fc600078e00ff */
[----:B------:R-:W-:-:S04]  /*3690*/  FFMA R5, R0, 1.4426950216293334961, -R5 ;  /* 0x3fb8aa3b00057823 */ /* 0x000fc80000000805 */
[----:B------:R-:W-:-:S04]  /*36a0*/  FFMA R5, R0, 1.925963033500011079e-08, R5 ;  /* 0x32a5706000057823 */ /* 0x000fc80000000005 */
[----:B------:R-:W0:Y:S02]  /*36b0*/  MUFU.EX2 R0, R5 ;  /* 0x0000000500007308 */ /* 0x000e240000000800 */
[----:B0-----:R-:W-:-:S04]  /*36c0*/  FMUL R0, R3, R0 ;  /* 0x0000000003007220 */ /* 0x001fc80000400000 */
[----:B------:R-:W-:Y:S01]  /*36d0*/  FADD R28, R28, R0 ;  /* 0x000000001c1c7221 */ /* 0x000fe20000000000 */
[----:B------:R1:W-:Y:S01]  /*36e0*/  STS [R29], R0 ;  /* 0x000000001d007388 */ /* 0x0003e20000000800 */
[----:B------:R-:W-:Y:S05]  /*36f0*/  BRA `(.L_x_84) ;  /* 0x0000000000247947 */ /* 0x000fea0003800000 */
.L_x_83:
[----:B------:R-:W-:Y:S01]  /*3700*/  MOV R8, 0x0 ;  /* 0x0000000000087802 */ /* 0x000fe20000000f00 */
[----:B------:R-:W0:Y:S01]  /*3710*/  LDCU.64 UR4, c[0x4][0x18] ;  /* 0x01000300ff0477ac */ /* 0x000e220008000a00 */
[----:B------:R-:W-:-:S04]  /*3720*/  CS2R R6, SRZ ;  /* 0x0000000000067805 */ /* 0x000fc8000001ff00 */
[----:B------:R-:W3:Y:S01]  /*3730*/  LDC.64 R8, c[0x4][R8] ;  /* 0x0100000008087b82 */ /* 0x000ee20000000a00 */
[----:B012---:R-:W-:Y:S01]  /*3740*/  MOV R4, UR4 ;  /* 0x0000000400047c02 */ /* 0x007fe20008000f00 */
[----:B------:R-:W-:-:S07]  /*3750*/  IMAD.U32 R5, RZ, RZ, UR5 ;  /* 0x00000005ff057e24 */ /* 0x000fce000f8e00ff */
[----:B------:R-:W-:-:S07]  /*3760*/  LEPC R20, `(.L_x_85) ;  /* 0x000000001014794e */ /* 0x000fce0000000000 */
[----:B---3--:R-:W-:Y:S05]  /*3770*/  CALL.ABS.NOINC R8 ;  /* 0x0000000008007343 */ /* 0x008fea0003c00000 */
.L_x_85:
[----:B------:R0:W-:Y:S02]  /*3780*/  STS [R29], RZ ;  /* 0x000000ff1d007388 */ /* 0x0001e40000000800 */
.L_x_84:
[----:B------:R-:W-:Y:S05]  /*3790*/  BSYNC.RECONVERGENT B7 ;  /* 0x0000000000077941 */ /* 0x000fea0003800200 */
.L_x_82:
[----:B------:R-:W2:Y:S01]  /*37a0*/  LDS R3, [R29+0x4] ;  /* 0x000004001d037984 */ /* 0x000ea20000000800 */
[----:B------:R-:W-:Y:S01]  /*37b0*/  BSSY.RECONVERGENT B7, `(.L_x_86) ;  /* 0x000001e000077945 */ /* 0x000fe20003800200 */
[----:B--2---:R-:W-:-:S13]  /*37c0*/  FSETP.NE.AND P0, PT, |R3|, +INF , PT ;  /* 0x7f8000000300780b */ /* 0x004fda0003f05200 */
[----:B------:R-:W-:Y:S05]  /*37d0*/  @!P0 BRA `(.L_x_87) ;  /* 0x0000000000488947 */ /* 0x000fea0003800000 */
[----:B------:R-:W2:Y:S01]  /*37e0*/  S2UR UR5, SR_CgaCtaId ;  /* 0x00000000000579c3 */ /* 0x000ea20000008800 */
[----:B------:R-:W-:Y:S01]  /*37f0*/  UMOV UR4, 0x400 ;  /* 0x0000040000047882 */ /* 0x000fe20000000000 */
[----:B------:R-:W-:Y:S02]  /*3800*/  HFMA2 R5, -RZ, RZ, 0.96630859375, -0.0022525787353515625 ;  /* 0x3bbb989dff057431 */ /* 0x000fe400000001ff */
[----:B------:R-:W-:Y:S01]  /*3810*/  IMAD.MOV.U32 R4, RZ, RZ, 0x437c0000 ;  /* 0x437c0000ff047424 */ /* 0x000fe200078e00ff */
[----:B--2---:R-:W-:-:S09]  /*3820*/  ULEA UR4, UR5, UR4, 0x18 ;  /* 0x0000000405047291 */ /* 0x004fd2000f8ec0ff */
[----:B-1----:R-:W1:Y:S02]  /*3830*/  LDS R0, [UR4] ;  /* 0x00000004ff007984 */ /* 0x002e640008000800 */
[----:B-1----:R-:W-:-:S04]  /*3840*/  FADD R0, R3, -R0 ;  /* 0x8000000003007221 */ /* 0x002fc80000000000 */
[----:B------:R-:W-:-:S04]  /*3850*/  FFMA.SAT R3, R0, R5, 0.5 ;  /* 0x3f00000000037423 */ /* 0x000fc80000002005 */
[----:B------:R-:W-:-:S04]  /*3860*/  FFMA.RM R3, R3, R4, 12582913 ;  /* 0x4b40000103037423 */ /* 0x000fc80000004004 */
[C---:B------:R-:W-:Y:S01]  /*3870*/  FADD R5, R3.reuse, -12583039 ;  /* 0xcb40007f03057421 */ /* 0x040fe20000000000 */
[----:B------:R-:W-:-:S03]  /*3880*/  SHF.L.U32 R3, R3, 0x17, RZ ;  /* 0x0000001703037819 */ /* 0x000fc600000006ff */
[----:B------:R-:W-:-:S04]  /*3890*/  FFMA R5, R0, 1.4426950216293334961, -R5 ;  /* 0x3fb8aa3b00057823 */ /* 0x000fc80000000805 */
[----:B------:R-:W-:-:S04]  /*38a0*/  FFMA R5, R0, 1.925963033500011079e-08, R5 ;  /* 0x32a5706000057823 */ /* 0x000fc80000000005 */
[----:B------:R-:W1:Y:S02]  /*38b0*/  MUFU.EX2 R0, R5 ;  /* 0x0000000500007308 */ /* 0x000e640000000800 */
[----:B-1----:R-:W-:-:S04]  /*38c0*/  FMUL R0, R3, R0 ;  /* 0x0000000003007220 */ /* 0x002fc80000400000 */
[----:B------:R-:W-:Y:S01]  /*38d0*/  FADD R28, R28, R0 ;  /* 0x000000001c1c7221 */ /* 0x000fe20000000000 */
[----:B------:R1:W-:Y:S01]  /*38e0*/  STS [R29+0x4], R0 ;  /* 0x000004001d007388 */ /* 0x0003e20000000800 */
[----:B------:R-:W-:Y:S05]  /*38f0*/  BRA `(.L_x_88) ;  /* 0x0000000000247947 */ /* 0x000fea0003800000 */
.L_x_87:
[----:B------:R-:W-:Y:S01]  /*3900*/  MOV R8, 0x0 ;  /* 0x0000000000087802 */ /* 0x000fe20000000f00 */
[----:B------:R-:W2:Y:S01]  /*3910*/  LDCU.64 UR4, c[0x4][0x18] ;  /* 0x01000300ff0477ac */ /* 0x000ea20008000a00 */
[----:B------:R-:W-:-:S04]  /*3920*/  CS2R R6, SRZ ;  /* 0x0000000000067805 */ /* 0x000fc8000001ff00 */
[----:B------:R-:W3:Y:S01]  /*3930*/  LDC.64 R8, c[0x4][R8] ;  /* 0x0100000008087b82 */ /* 0x000ee20000000a00 */
[----:B--2---:R-:W-:Y:S01]  /*3940*/  IMAD.U32 R4, RZ, RZ, UR4 ;  /* 0x00000004ff047e24 */ /* 0x004fe2000f8e00ff */
[----:B------:R-:W-:-:S07]  /*3950*/  MOV R5, UR5 ;  /* 0x0000000500057c02 */ /* 0x000fce0008000f00 */
[----:B------:R-:W-:-:S07]  /*3960*/  LEPC R20, `(.L_x_89) ;  /* 0x000000001014794e */ /* 0x000fce0000000000 */
[----:B01-3--:R-:W-:Y:S05]  /*3970*/  CALL.ABS.NOINC R8 ;  /* 0x0000000008007343 */ /* 0x00bfea0003c00000 */
.L_x_89:
[----:B------:R2:W-:Y:S02]  /*3980*/  STS [R29+0x4], RZ ;  /* 0x000004ff1d007388 */ /* 0x0005e40000000800 */
.L_x_88:
[----:B------:R-:W-:Y:S05]  /*3990*/  BSYNC.RECONVERGENT B7 ;  /* 0x0000000000077941 */ /* 0x000fea0003800200 */
.L_x_86:
[----:B------:R-:W3:Y:S01]  /*39a0*/  LDS R3, [R29+0x8] ;  /* 0x000008001d037984 */ /* 0x000ee20000000800 */
[----:B------:R-:W-:Y:S01]  /*39b0*/  BSSY.RECONVERGENT B7, `(.L_x_90) ;  /* 0x000001e000077945 */ /* 0x000fe20003800200 */
[----:B---3--:R-:W-:-:S13]  /*39c0*/  FSETP.NE.AND P0, PT, |R3|, +INF , PT ;  /* 0x7f8000000300780b */ /* 0x008fda0003f05200 */
[----:B------:R-:W-:Y:S05]  /*39d0*/  @!P0 BRA `(.L_x_91) ;  /* 0x0000000000488947 */ /* 0x000fea0003800000 */
[----:B------:R-:W3:Y:S01]  /*39e0*/  S2UR UR5, SR_CgaCtaId ;  /* 0x00000000000579c3 */ /* 0x000ee20000008800 */
[----:B------:R-:W-:Y:S01]  /*39f0*/  UMOV UR4, 0x400 ;  /* 0x0000040000047882 */ /* 0x000fe20000000000 */
[----:B------:R-:W-:Y:S02]  /*3a00*/  HFMA2 R4, -RZ, RZ, 3.7421875, 0 ;  /* 0x437c0000ff047431 */ /* 0x000fe400000001ff */
[----:B------:R-:W-:Y:S01]  /*3a10*/  IMAD.MOV.U32 R5, RZ, RZ, 0x3bbb989d ;  /* 0x3bbb989dff057424 */ /* 0x000fe200078e00ff */
[----:B---3--:R-:W-:-:S09]  /*3a20*/  ULEA UR4, UR5, UR4, 0x18 ;  /* 0x0000000405047291 */ /* 0x008fd2000f8ec0ff */
[----:B-1----:R-:W1:Y:S02]  /*3a30*/  LDS R0, [UR4] ;  /* 0x00000004ff007984 */ /* 0x002e640008000800 */
[----:B-1----:R-:W-:-:S04]  /*3a40*/  FADD R0, R3, -R0 ;  /* 0x8000000003007221 */ /* 0x002fc80000000000 */
[----:B------:R-:W-:-:S04]  /*3a50*/  FFMA.SAT R3, R0, R5, 0.5 ;  /* 0x3f00000000037423 */ /* 0x000fc80000002005 */
[----:B------:R-:W-:-:S04]  /*3a60*/  FFMA.RM R3, R3, R4, 12582913 ;  /* 0x4b40000103037423 */ /* 0x000fc80000004004 */
[C---:B------:R-:W-:Y:S01]  /*3a70*/  FADD R5, R3.reuse, -12583039 ;  /* 0xcb40007f03057421 */ /* 0x040fe20000000000 */
[----:B------:R-:W-:-:S03]  /*3a80*/  IMAD.SHL.U32 R3, R3, 0x800000, RZ ;  /* 0x0080000003037824 */ /* 0x000fc600078e00ff */
[----:B------:R-:W-:-:S04]  /*3a90*/  FFMA R5, R0, 1.4426950216293334961, -R5 ;  /* 0x3fb8aa3b00057823 */ /* 0x000fc80000000805 */
[----:B------:R-:W-:-:S04]  /*3aa0*/  FFMA R5, R0, 1.925963033500011079e-08, R5 ;  /* 0x32a5706000057823 */ /* 0x000fc80000000005 */
[----:B------:R-:W1:Y:S02]  /*3ab0*/  MUFU.EX2 R0, R5 ;  /* 0x0000000500007308 */ /* 0x000e640000000800 */
[----:B-1----:R-:W-:-:S04]  /*3ac0*/  FMUL R0, R3, R0 ;  /* 0x0000000003007220 */ /* 0x002fc80000400000 */
[----:B------:R-:W-:Y:S01]  /*3ad0*/  FADD R28, R28, R0 ;  /* 0x000000001c1c7221 */ /* 0x000fe20000000000 */
[----:B------:R1:W-:Y:S01]  /*3ae0*/  STS [R29+0x8], R0 ;  /* 0x000008001d007388 */ /* 0x0003e20000000800 */
[----:B------:R-:W-:Y:S05]  /*3af0*/  BRA `(.L_x_92) ;  /* 0x0000000000247947 */ /* 0x000fea0003800000 */
.L_x_91:
[----:B------:R-:W-:Y:S01]  /*3b00*/  MOV R8, 0x0 ;  /* 0x0000000000087802 */ /* 0x000fe20000000f00 */
[----:B------:R-:W3:Y:S01]  /*3b10*/  LDCU.64 UR4, c[0x4][0x18] ;  /* 0x01000300ff0477ac */ /* 0x000ee20008000a00 */
[----:B------:R-:W-:-:S04]  /*3b20*/  CS2R R6, SRZ ;  /* 0x0000000000067805 */ /* 0x000fc8000001ff00 */
[----:B------:R-:W4:Y:S01]  /*3b30*/  LDC.64 R8, c[0x4][R8] ;  /* 0x0100000008087b82 */ /* 0x000f220000000a00 */
[----:B---3--:R-:W-:Y:S01]  /*3b40*/  MOV R4, UR4 ;  /* 0x0000000400047c02 */ /* 0x008fe20008000f00 */
[----:B------:R-:W-:-:S07]  /*3b50*/  IMAD.U32 R5, RZ, RZ, UR5 ;  /* 0x00000005ff057e24 */ /* 0x000fce000f8e00ff */
[----:B------:R-:W-:-:S07]  /*3b60*/  LEPC R20, `(.L_x_93) ;  /* 0x000000001014794e */ /* 0x000fce0000000000 */
[----:B012-4-:R-:W-:Y:S05]  /*3b70*/  CALL.ABS.NOINC R8 ;  /* 0x0000000008007343 */ /* 0x017fea0003c00000 */
.L_x_93:
[----:B------:R3:W-:Y:S02]  /*3b80*/  STS [R29+0x8], RZ ;  /* 0x000008ff1d007388 */ /* 0x0007e40000000800 */
.L_x_92:
[----:B------:R-:W-:Y:S05]  /*3b90*/  BSYNC.RECONVERGENT B7 ;  /* 0x0000000000077941 */ /* 0x000fea0003800200 */
.L_x_90:
[----:B------:R-:W4:Y:S01]  /*3ba0*/  LDS R3, [R29+0xc] ;  /* 0x00000c001d037984 */ /* 0x000f220000000800 */
[----:B------:R-:W-:Y:S01]  /*3bb0*/  BSSY.RECONVERGENT B7, `(.L_x_94) ;  /* 0x000001e000077945 */ /* 0x000fe20003800200 */
[----:B----4-:R-:W-:-:S13]  /*3bc0*/  FSETP.NE.AND P0, PT, |R3|, +INF , PT ;  /* 0x7f8000000300780b */ /* 0x010fda0003f05200 */
[----:B------:R-:W-:Y:S05]  /*3bd0*/  @!P0 BRA `(.L_x_95) ;  /* 0x0000000000488947 */ /* 0x000fea0003800000 */
[----:B------:R-:W4:Y:S01]  /*3be0*/  S2UR UR5, SR_CgaCtaId ;  /* 0x00000000000579c3 */ /* 0x000f220000008800 */
[----:B------:R-:W-:Y:S01]  /*3bf0*/  UMOV UR4, 0x400 ;  /* 0x0000040000047882 */ /* 0x000fe20000000000 */
[----:B------:R-:W-:Y:S02]  /*3c00*/  HFMA2 R5, -RZ, RZ, 0.96630859375, -0.0022525787353515625 ;  /* 0x3bbb989dff057431 */ /* 0x000fe400000001ff */
[----:B------:R-:W-:Y:S01]  /*3c10*/  IMAD.MOV.U32 R4, RZ, RZ, 0x437c0000 ;  /* 0x437c0000ff047424 */ /* 0x000fe200078e00ff */
[----:B----4-:R-:W-:-:S09]  /*3c20*/  ULEA UR4, UR5, UR4, 0x18 ;  /* 0x0000000405047291 */ /* 0x010fd2000f8ec0ff */
        /* <DEDUP_REMOVED lines=13> */
.L_x_95:
[----:B------:R-:W-:Y:S01]  /*3d00*/  MOV R8, 0x0 ;  /* 0x0000000000087802 */ /* 0x000fe20000000f00 */
[----:B------:R-:W4:Y:S01]  /*3d10*/  LDCU.64 UR4, c[0x4][0x18] ;  /* 0x01000300ff0477ac */ /* 0x000f220008000a00 */
[----:B------:R-:W-:-:S04]  /*3d20*/  CS2R R6, SRZ ;  /* 0x0000000000067805 */ /* 0x000fc8000001ff00 */
[----:B------:R-:W0:Y:S01]  /*3d30*/  LDC.64 R8, c[0x4][R8] ;  /* 0x0100000008087b82 */ /* 0x000e220000000a00 */
[----:B----4-:R-:W-:Y:S01]  /*3d40*/  IMAD.U32 R4, RZ, RZ, UR4 ;  /* 0x00000004ff047e24 */ /* 0x010fe2000f8e00ff */
[----:B------:R-:W-:-:S07]  /*3d50*/  MOV R5, UR5 ;  /* 0x0000000500057c02 */ /* 0x000fce0008000f00 */
[----:B------:R-:W-:-:S07]  /*3d60*/  LEPC R20, `(.L_x_97) ;  /* 0x000000001014794e */ /* 0x000fce0000000000 */
[----:B0123--:R-:W-:Y:S05]  /*3d70*/  CALL.ABS.NOINC R8 ;  /* 0x0000000008007343 */ /* 0x00ffea0003c00000 */
.L_x_97:
[----:B------:R4:W-:Y:S02]  /*3d80*/  STS [R29+0xc], RZ ;  /* 0x00000cff1d007388 */ /* 0x0009e40000000800 */
.L_x_96:
[----:B------:R-:W-:Y:S05]  /*3d90*/  BSYNC.RECONVERGENT B7 ;  /* 0x0000000000077941 */ /* 0x000fea0003800200 */
.L_x_94:
[----:B------:R-:W-:-:S13]  /*3da0*/  ISETP.NE.AND P0, PT, R31, RZ, PT ;  /* 0x000000ff1f00720c */ /* 0x000fda0003f05270 */
[----:B------:R-:W-:Y:S05]  /*3db0*/  @P0 BRA `(.L_x_98) ;  /* 0xfffffff400e00947 */ /* 0x000fea000383ffff */
[----:B------:R-:W-:Y:S05]  /*3dc0*/  BSYNC.RECONVERGENT B6 ;  /* 0x0000000000067941 */ /* 0x000fea0003800200 */
.L_x_81:
[----:B------:R-:W-:-:S07]  /*3dd0*/  IMAD.U32 R30, RZ, RZ, UR39 ;  /* 0x00000027ff1e7e24 */ /* 0x000fce000f8e00ff */
.L_x_80:
[----:B------:R-:W-:Y:S01]  /*3de0*/  UISETP.NE.AND UP0, UPT, UR49, URZ, UPT ;  /* 0x000000ff3100728c */ /* 0x000fe2000bf05270 */
[----:B------:R-:W-:Y:S08]  /*3df0*/  BSSY.RECONVERGENT B6, `(.L_x_79) ;  /* 0x000006b000067945 */ /* 0x000ff00003800200 */
[----:B------:R-:W-:Y:S05]  /*3e00*/  BRA.U !UP0, `(.L_x_99) ;  /* 0x0000000508a47547 */ /* 0x000fea000b800000 */
[----:B------:R-:W-:-:S09]  /*3e10*/  UISETP.NE.AND UP0, UPT, UR49, 0x1, UPT ;  /* 0x000000013100788c */ /* 0x000fd2000bf05270 */
[----:B------:R-:W-:Y:S05]  /*3e20*/  BRA.U !UP0, `(.L_x_100) ;  /* 0x0000000508107547 */ /* 0x000fea000b800000 */
[----:B------:R-:W0:Y:S01]  /*3e30*/  LDCU UR4, c[0x0][0x3a8] ;  /* 0x00007500ff0477ac */ /* 0x000e220008000800 */
[----:B------:R-:W-:Y:S01]  /*3e40*/  BSSY.RECONVERGENT B7, `(.L_x_101) ;  /* 0x0000021000077945 */ /* 0x000fe20003800200 */
[----:B01234-:R-:W-:-:S05]  /*3e50*/  IMAD R29, R27, UR4, R30 ;  /* 0x000000041b1d7c24 */ /* 0x01ffca000f8e021e */
[----:B------:R-:W-:-:S05]  /*3e60*/  LEA R29, R29, UR54, 0x2 ;  /* 0x000000361d1d7c11 */ /* 0x000fca000f8e10ff */
[----:B------:R-:W0:Y:S02]  /*3e70*/  LDS R3, [R29] ;  /* 0x000000001d037984 */ /* 0x000e240000000800 */
[----:B0-----:R-:W-:-:S13]  /*3e80*/  FSETP.NE.AND P0, PT, |R3|, +INF , PT ;  /* 0x7f8000000300780b */ /* 0x001fda0003f05200 */
[----:B------:R-:W-:Y:S05]  /*3e90*/  @!P0 BRA `(.L_x_102) ;  /* 0x0000000000488947 */ /* 0x000fea0003800000 */
[----:B------:R-:W0:Y:S01]  /*3ea0*/  S2UR UR5, SR_CgaCtaId ;  /* 0x00000000000579c3 */ /* 0x000e220000008800 */
[----:B------:R-:W-:Y:S01]  /*3eb0*/  UMOV UR4, 0x400 ;  /* 0x0000040000047882 */ /* 0x000fe20000000000 */
[----:B------:R-:W-:Y:S02]  /*3ec0*/  HFMA2 R5, -RZ, RZ, 0.96630859375, -0.0022525787353515625 ;  /* 0x3bbb989dff057431 */ /* 0x000fe400000001ff */
[----:B------:R-:W-:Y:S01]  /*3ed0*/  IMAD.MOV.U32 R4, RZ, RZ, 0x437c0000 ;  /* 0x437c0000ff047424 */ /* 0x000fe200078e00ff */
[----:B0-----:R-:W-:-:S09]  /*3ee0*/  ULEA UR4, UR5, UR4, 0x18 ;  /* 0x0000000405047291 */ /* 0x001fd2000f8ec0ff */
[----:B------:R-:W0:Y:S02]  /*3ef0*/  LDS R0, [UR4] ;  /* 0x00000004ff007984 */ /* 0x000e240008000800 */
[----:B0-----:R-:W-:-:S04]  /*3f00*/  FADD R0, R3, -R0 ;  /* 0x8000000003007221 */ /* 0x001fc80000000000 */
[----:B------:R-:W-:-:S04]  /*3f10*/  FFMA.SAT R3, R0, R5, 0.5 ;  /* 0x3f00000000037423 */ /* 0x000fc80000002005 */
[----:B------:R-:W-:-:S04]  /*3f20*/  FFMA.RM R3, R3, R4, 12582913 ;  /* 0x4b40000103037423 */ /* 0x000fc80000004004 */
[C---:B------:R-:W-:Y:S01]  /*3f30*/  FADD R5, R3.reuse, -12583039 ;  /* 0xcb40007f03057421 */ /* 0x040fe20000000000 */
[----:B------:R-:W-:-:S03]  /*3f40*/  SHF.L.U32 R3, R3, 0x17, RZ ;  /* 0x0000001703037819 */ /* 0x000fc600000006ff */
[----:B------:R-:W-:-:S04]  /*3f50*/  FFMA R5, R0, 1.4426950216293334961, -R5 ;  /* 0x3fb8aa3b00057823 */ /* 0x000fc80000000805 */
[----:B------:R-:W-:-:S04]  /*3f60*/  FFMA R5, R0, 1.925963033500011079e-08, R5 ;  /* 0x32a5706000057823 */ /* 0x000fc80000000005 */
[----:B------:R-:W0:Y:S02]  /*3f70*/  MUFU.EX2 R0, R5 ;  /* 0x0000000500007308 */ /* 0x000e240000000800 */
[----:B0-----:R-:W-:-:S04]  /*3f80*/  FMUL R0, R3, R0 ;  /* 0x0000000003007220 */ /* 0x001fc80000400000 */
[----:B------:R-:W-:Y:S01]  /*3f90*/  FADD R28, R28, R0 ;  /* 0x000000001c1c7221 */ /* 0x000fe20000000000 */
[----:B------:R0:W-:Y:S01]  /*3fa0*/  STS [R29], R0 ;  /* 0x000000001d007388 */ /* 0x0001e20000000800 */
[----:B------:R-:W-:Y:S05]  /*3fb0*/  BRA `(.L_x_103) ;  /* 0x0000000000247947 */ /* 0x000fea0003800000 */
.L_x_102:
[----:B------:R-:W-:Y:S01]  /*3fc0*/  MOV R0, 0x0 ;  /* 0x0000000000007802 */ /* 0x000fe20000000f00 */
[----:B------:R-:W0:Y:S01]  /*3fd0*/  LDCU.64 UR4, c[0x4][0x18] ;  /* 0x01000300ff0477ac */ /* 0x000e220008000a00 */
[----:B------:R-:W-:Y:S02]  /*3fe0*/  CS2R R6, SRZ ;  /* 0x0000000000067805 */ /* 0x000fe4000001ff00 */
[----:B------:R1:W2:Y:S01]  /*3ff0*/  LDC.64 R8, c[0x4][R0] ;  /* 0x0100000000087b82 */ /* 0x0002a20000000a00 */
[----:B0-----:R-:W-:Y:S01]  /*4000*/  IMAD.U32 R4, RZ, RZ, UR4 ;  /* 0x00000004ff047e24 */ /* 0x001fe2000f8e00ff */
[----:B-1----:R-:W-:-:S07]  /*4010*/  MOV R5, UR5 ;  /* 0x0000000500057c02 */ /* 0x002fce0008000f00 */
[----:B------:R-:W-:-:S07]  /*4020*/  LEPC R20, `(.L_x_104) ;  /* 0x000000001014794e */ /* 0x000fce0000000000 */
[----:B--2---:R-:W-:Y:S05]  /*4030*/  CALL.ABS.NOINC R8 ;  /* 0x0000000008007343 */ /* 0x004fea0003c00000 */
.L_x_104:
[----:B------:R1:W-:Y:S02]  /*4040*/  STS [R29], RZ ;  /* 0x000000ff1d007388 */ /* 0x0003e40000000800 */
.L_x_103:
[----:B------:R-:W-:Y:S05]  /*4050*/  BSYNC.RECONVERGENT B7 ;  /* 0x0000000000077941 */ /* 0x000fea0003800200 */
.L_x_101:
[----:B------:R-:W2:Y:S01]  /*4060*/  LDS R3, [R29+0x4] ;  /* 0x000004001d037984 */ /* 0x000ea20000000800 */
[----:B------:R-:W-:Y:S01]  /*4070*/  BSSY.RECONVERGENT B7, `(.L_x_105) ;  /* 0x000001e000077945 */ /* 0x000fe20003800200 */
[----:B--2---:R-:W-:-:S13]  /*4080*/  FSETP.NE.AND P0, PT, |R3|, +INF , PT ;  /* 0x7f8000000300780b */ /* 0x004fda0003f05200 */
[----:B------:R-:W-:Y:S05]  /*4090*/  @!P0 BRA `(.L_x_106) ;  /* 0x0000000000488947 */ /* 0x000fea0003800000 */
[----:B------:R-:W2:Y:S01]  /*40a0*/  S2UR UR5, SR_CgaCtaId ;  /* 0x00000000000579c3 */ /* 0x000ea20000008800 */
[----:B------:R-:W-:Y:S01]  /*40b0*/  UMOV UR4, 0x400 ;  /* 0x0000040000047882 */ /* 0x000fe20000000000 */
[----:B------:R-:W-:Y:S02]  /*40c0*/  HFMA2 R4, -RZ, RZ, 3.7421875, 0 ;  /* 0x437c0000ff047431 */ /* 0x000fe400000001ff */
[----:B------:R-:W-:Y:S01]  /*40d0*/  IMAD.MOV.U32 R5, RZ, RZ, 0x3bbb989d ;  /* 0x3bbb989dff057424 */ /* 0x000fe200078e00ff */
[----:B--2---:R-:W-:-:S09]  /*40e0*/  ULEA UR4, UR5, UR4, 0x18 ;  /* 0x0000000405047291 */ /* 0x004fd2000f8ec0ff */
[----:B0-----:R-:W0:Y:S02]  /*40f0*/  LDS R0, [UR4] ;  /* 0x00000004ff007984 */ /* 0x001e240008000800 */
        /* <DEDUP_REMOVED lines=10> */
[----:B------:R2:W-:Y:S01]  /*41a0*/  STS [R29+0x4], R0 ;  /* 0x000004001d007388 */ /* 0x0005e20000000800 */
[----:B------:R-:W-:Y:S05]  /*41b0*/  BRA `(.L_x_107) ;  /* 0x0000000000247947 */ /* 0x000fea0003800000 */
.L_x_106:
[----:B0-----:R-:W-:Y:S01]  /*41c0*/  MOV R0, 0x0 ;  /* 0x0000000000007802 */ /* 0x001fe20000000f00 */
[----:B------:R-:W0:Y:S01]  /*41d0*/  LDCU.64 UR4, c[0x4][0x18] ;  /* 0x01000300ff0477ac */ /* 0x000e220008000a00 */
[----:B------:R-:W-:Y:S02]  /*41e0*/  CS2R R6, SRZ ;  /* 0x0000000000067805 */ /* 0x000fe4000001ff00 */
[----:B------:R2:W3:Y:S01]  /*41f0*/  LDC.64 R8, c[0x4][R0] ;  /* 0x0100000000087b82 */ /* 0x0004e20000000a00 */
[----:B0-----:R-:W-:Y:S01]  /*4200*/  MOV R4, UR4 ;  /* 0x0000000400047c02 */ /* 0x001fe20008000f00 */
[----:B--2---:R-:W-:-:S07]  /*4210*/  IMAD.U32 R5, RZ, RZ, UR5 ;  /* 0x00000005ff057e24 */ /* 0x004fce000f8e00ff */
[----:B------:R-:W-:-:S07]  /*4220*/  LEPC R20, `(.L_x_108) ;  /* 0x000000001014794e */ /* 0x000fce0000000000 */
[----:B-1-3--:R-:W-:Y:S05]  /*4230*/  CALL.ABS.NOINC R8 ;  /* 0x0000000008007343 */ /* 0x00afea0003c00000 */
.L_x_108:
[----:B------:R0:W-:Y:S02]  /*4240*/  STS [R29+0x4], RZ ;  /* 0x000004ff1d007388 */ /* 0x0001e40000000800 */
.L_x_107:
[----:B------:R-:W-:Y:S05]  /*4250*/  BSYNC.RECONVERGENT B7 ;  /* 0x0000000000077941 */ /* 0x000fea0003800200 */
.L_x_105:
[----:B------:R-:W-:-:S07]  /*4260*/  IADD3 R30, PT, PT, R30, 0x2, RZ ;  /* 0x000000021e1e7810 */ /* 0x000fce0007ffe0ff */
.L_x_100:
[----:B------:R-:W-:-:S09]  /*4270*/  UISETP.NE.AND UP0, UPT, UR47, URZ, UPT ;  /* 0x000000ff2f00728c */ /* 0x000fd2000bf05270 */
[----:B------:R-:W-:Y:S05]  /*4280*/  BRA.U !UP0, `(.L_x_99) ;  /* 0x0000000108847547 */ /* 0x000fea000b800000 */
[----:B------:R-:W0:Y:S02]  /*4290*/  LDCU UR4, c[0x0][0x3a8] ;  /* 0x00007500ff0477ac */ /* 0x000e240008000800 */
[----:B01234-:R-:W-:-:S05]  /*42a0*/  IMAD R29, R27, UR4, R30 ;  /* 0x000000041b1d7c24 */ /* 0x01ffca000f8e021e */
[----:B------:R-:W-:-:S05]  /*42b0*/  LEA R29, R29, UR54, 0x2 ;  /* 0x000000361d1d7c11 */ /* 0x000fca000f8e10ff */
[----:B------:R-:W0:Y:S02]  /*42c0*/  LDS R3, [R29] ;  /* 0x000000001d037984 */ /* 0x000e240000000800 */
[----:B0-----:R-:W-:-:S13]  /*42d0*/  FSETP.NE.AND P0, PT, |R3|, +INF , PT ;  /* 0x7f8000000300780b */ /* 0x001fda0003f05200 */
[----:B------:R-:W-:Y:S05]  /*42e0*/  @!P0 BRA `(.L_x_109) ;  /* 0x0000000000488947 */ /* 0x000fea0003800000 */
[----:B------:R-:W0:Y:S01]  /*42f0*/  S2UR UR5, SR_CgaCtaId ;  /* 0x00000000000579c3 */ /* 0x000e220000008800 */
[----:B------:R-:W-:Y:S01]  /*4300*/  UMOV UR4, 0x400 ;  /* 0x0000040000047882 */ /* 0x000fe20000000000 */
[----:B------:R-:W-:Y:S02]  /*4310*/  HFMA2 R4, -RZ, RZ, 3.7421875, 0 ;  /* 0x437c0000ff047431 */ /* 0x000fe400000001ff */
[----:B------:R-:W-:Y:S01]  /*4320*/  IMAD.MOV.U32 R5, RZ, RZ, 0x3bbb989d ;  /* 0x3bbb989dff057424 */ /* 0x000fe200078e00ff */
[----:B0-----:R-:W-:-:S09]  /*4330*/  ULEA UR4, UR5, UR4, 0x18 ;  /* 0x0000000405047291 */ /* 0x001fd2000f8ec0ff */
        /* <DEDUP_REMOVED lines=13> */
.L_x_109:
[----:B------:R-:W-:Y:S01]  /*4410*/  MOV R0, 0x0 ;  /* 0x0000000000007802 */ /* 0x000fe20000000f00 */
[----:B------:R-:W0:Y:S01]  /*4420*/  LDCU.64 UR4, c[0x4][0x18] ;  /* 0x01000300ff0477ac */ /* 0x000e220008000a00 */
[----:B------:R-:W-:Y:S02]  /*4430*/  CS2R R6, SRZ ;  /* 0x0000000000067805 */ /* 0x000fe4000001ff00 */
[----:B------:R1:W2:Y:S01]  /*4440*/  LDC.64 R8, c[0x4][R0] ;  /* 0x0100000000087b82 */ /* 0x0002a20000000a00 */
[----:B0-----:R-:W-:Y:S01]  /*4450*/  MOV R4, UR4 ;  /* 0x0000000400047c02 */ /* 0x001fe20008000f00 */
[----:B-1----:R-:W-:-:S07]  /*4460*/  IMAD.U32 R5, RZ, RZ, UR5 ;  /* 0x00000005ff057e24 */ /* 0x002fce000f8e00ff */
[----:B------:R-:W-:-:S07]  /*4470*/  LEPC R20, `(.L_x_110) ;  /* 0x000000001014794e */ /* 0x000fce0000000000 */
[----:B--2---:R-:W-:Y:S05]  /*4480*/  CALL.ABS.NOINC R8 ;  /* 0x0000000008007343 */ /* 0x004fea0003c00000 */
.L_x_110:
[----:B------:R0:W-:Y:S02]  /*4490*/  STS [R29], RZ ;  /* 0x000000ff1d007388 */ /* 0x0001e40000000800 */
.L_x_99:
[----:B------:R-:W-:Y:S05]  /*44a0*/  BSYNC.RECONVERGENT B6 ;  /* 0x0000000000067941 */ /* 0x000fea0003800200 */
.L_x_79:
[----:B------:R-:W5:Y:S01]  /*44b0*/  S2UR UR5, SR_CgaCtaId ;  /* 0x00000000000579c3 */ /* 0x000f620000008800 */
[----:B------:R-:W-:Y:S01]  /*44c0*/  UMOV UR4, 0x400 ;  /* 0x0000040000047882 */ /* 0x000fe20000000000 */
[----:B0-----:R-:W-:Y:S02]  /*44d0*/  HFMA2 R3, -RZ, RZ, 0.96630859375, -0.0022525787353515625 ;  /* 0x3bbb989dff037431 */ /* 0x001fe400000001ff */
[----:B------:R-:W-:Y:S01]  /*44e0*/  IMAD.MOV.U32 R6, RZ, RZ, 0x437c0000 ;  /* 0x437c0000ff067424 */ /* 0x000fe200078e00ff */
[----:B------:R-:W-:Y:S01]  /*44f0*/  LDS R13, [R2] ;  /* 0x00000000020d7984 */ /* 0x000fe20000000800 */
[----:B------:R-:W-:Y:S01]  /*4500*/  ISETP.NE.AND P0, PT, R26, RZ, PT ;  /* 0x000000ff1a00720c */ /* 0x000fe20003f05270 */
[----:B------:R-:W-:Y:S01]  /*4510*/  BSSY.RECONVERGENT B6, `(.L_x_111) ;  /* 0x000002c000067945 */ /* 0x000fe20003800200 */
[----:B-----5:R-:W-:-:S09]  /*4520*/  ULEA UR4, UR5, UR4, 0x18 ;  /* 0x0000000405047291 */ /* 0x020fd2000f8ec0ff */
[----:B-1234-:R-:W0:Y:S02]  /*4530*/  LDS.64 R4, [UR4] ;  /* 0x00000004ff047984 */ /* 0x01ee240008000a00 */
        /* <DEDUP_REMOVED lines=9> */
[----:B------:R-:W-:-:S05]  /*45d0*/  FFMA R3, R13, R0, R28 ;  /* 0x000000000d037223 */ /* 0x000fca000000001c */
[----:B------:R0:W-:Y:S01]  /*45e0*/  STS [R2], R3 ;  /* 0x0000000302007388 */ /* 0x0001e20000000800 */
[----:B------:R-:W-:Y:S05]  /*45f0*/  @!P0 BRA `(.L_x_112) ;  /* 0x0000000000748947 */ /* 0x000fea0003800000 */
[----:B------:R-:W1:Y:S01]  /*4600*/  LDCU UR4, c[0x0][0x3a8] ;  /* 0x00007500ff0477ac */ /* 0x000e620008000800 */
[----:B------:R2:W3:Y:S01]  /*4610*/  F2F.F64.F32 R8, R4 ;  /* 0x0000000400087310 */ /* 0x0004e20000201800 */
[----:B------:R-:W-:Y:S01]  /*4620*/  IMAD.MOV.U32 R20, RZ, RZ, 0x1 ;  /* 0x00000001ff147424 */ /* 0x000fe200078e00ff */
[----:B------:R-:W-:Y:S01]  /*4630*/  MOV R21, RZ ;  /* 0x000000ff00157202 */ /* 0x000fe20000000f00 */
[----:B0-----:R-:W-:Y:S01]  /*4640*/  IMAD.U32 R3, RZ, RZ, UR38 ;  /* 0x00000026ff037e24 */ /* 0x001fe2000f8e00ff */
[----:B------:R-:W-:Y:S01]  /*4650*/  MOV R0, 0x0 ;  /* 0x0000000000007802 */ /* 0x000fe20000000f00 */
[----:B------:R-:W2:Y:S03]  /*4660*/  LDCU.64 UR6, c[0x4][0x20] ;  /* 0x01000400ff0677ac */ /* 0x000ea60008000a00 */
[----:B------:R-:W0:Y:S08]  /*4670*/  F2F.F64.F32 R12, R13 ;  /* 0x0000000d000c7310 */ /* 0x000e300000201800 */
[----:B------:R4:W5:Y:S01]  /*4680*/  F2F.F64.F32 R14, R28 ;  /* 0x0000001c000e7310 */ /* 0x0009620000201800 */
[----:B-1----:R-:W-:Y:S01]  /*4690*/  ULEA UR4, UR4, UR53, 0x2 ;  /* 0x0000003504047291 */ /* 0x002fe2000f8e10ff */
[----:B--2---:R-:W-:Y:S01]  /*46a0*/  MOV R4, UR6 ;  /* 0x0000000600047c02 */ /* 0x004fe20008000f00 */
[----:B----4-:R1:W2:Y:S05]  /*46b0*/  LDC.64 R28, c[0x4][R0] ;  /* 0x01000000001c7b82 */ /* 0x0102aa0000000a00 */
[----:B------:R4:W1:Y:S02]  /*46c0*/  F2F.F64.F32 R6, R5 ;  /* 0x0000000500067310 */ /* 0x0008640000201800 */
[----:B------:R-:W5:Y:S02]  /*46d0*/  LDS R10, [UR4] ;  /* 0x00000004ff0a7984 */ /* 0x000f640008000800 */
[----:B------:R-:W3:Y:S01]  /*46e0*/  LDCU UR4, c[0x0][0x2f8] ;  /* 0x00005f00ff0477ac */ /* 0x000ee20008000800 */
[----:B----4-:R-:W-:Y:S01]  /*46f0*/  IMAD.U32 R5, RZ, RZ, UR7 ;  /* 0x00000007ff057e24 */ /* 0x010fe2000f8e00ff */
[----:B---3--:R-:W-:-:S09]  /*4700*/  UIADD3 UR4, UPT, UPT, -UR4, UR44, URZ ;  /* 0x0000002c04047290 */ /* 0x008fd2000fffe1ff */
[----:B------:R-:W-:Y:S04]  /*4710*/  STL.64 [UR4], R20 ;  /* 0x00000014ff007987 */ /* 0x000fe80008100a04 */
[----:B------:R-:W-:Y:S04]  /*4720*/  STL.64 [UR4+0x10], R8 ;  /* 0x00001008ff007987 */ /* 0x000fe80008100a04 */
[----:B0-----:R-:W-:Y:S01]  /*4730*/  STL.64 [UR4+0x20], R12 ;  /* 0x0000200cff007987 */ /* 0x001fe20008100a04 */
[----:B-----5:R-:W0:Y:S03]  /*4740*/  F2F.F64.F32 R10, R10 ;  /* 0x0000000a000a7310 */ /* 0x020e260000201800 */
[----:B------:R-:W-:Y:S04]  /*4750*/  STL.64 [UR4+0x28], R14 ;  /* 0x0000280eff007987 */ /* 0x000fe80008100a04 */
[----:B------:R-:W-:Y:S04]  /*4760*/  STL [UR4+0x30], R3 ;  /* 0x00003003ff007987 */ /* 0x000fe80008100804 */
[----:B-1----:R1:W-:Y:S04]  /*4770*/  STL.64 [UR4+0x8], R6 ;  /* 0x00000806ff007987 */ /* 0x0023e80008100a04 */
[----:B0-----:R0:W-:Y:S01]  /*4780*/  STL.64 [UR4+0x18], R10 ;  /* 0x0000180aff007987 */ /* 0x0011e20008100a04 */
[----:B-1----:R-:W-:Y:S01]  /*4790*/  MOV R6, UR44 ;  /* 0x0000002c00067c02 */ /* 0x002fe20008000f00 */
[----:B--2---:R-:W-:-:S07]  /*47a0*/  IMAD.U32 R7, RZ, RZ, UR43 ;  /* 0x0000002bff077e24 */ /* 0x004fce000f8e00ff */
[----:B------:R-:W-:-:S07]  /*47b0*/  LEPC R20, `(.L_x_112) ;  /* 0x000000001014794e */ /* 0x000fce0000000000 */
[----:B0-----:R-:W-:Y:S05]  /*47c0*/  CALL.ABS.NOINC R28 ;  /* 0x000000001c007343 */ /* 0x001fea0003c00000 */
.L_x_112:
[----:B------:R-:W-:Y:S05]  /*47d0*/  BSYNC.RECONVERGENT B6 ;  /* 0x0000000000067941 */ /* 0x000fea0003800200 */
.L_x_111:
[----:B------:R-:W1:Y:S01]  /*47e0*/  LDCU UR4, c[0x0][0x3a8] ;  /* 0x00007500ff0477ac */ /* 0x000e620008000800 */
[----:B------:R-:W-:-:S04]  /*47f0*/  IADD3 R27, PT, PT, R27, UR52, RZ ;  /* 0x000000341b1b7c10 */ /* 0x000fc8000fffe0ff */
[----:B-1----:R-:W-:-:S13]  /*4800*/  ISETP.GE.AND P0, PT, R27, UR4, PT ;  /* 0x000000041b007c0c */ /* 0x002fda000bf06270 */
[----:B------:R-:W-:Y:S05]  /*4810*/  @!P0 BRA `(.L_x_113) ;  /* 0xffffffec001c8947 */ /* 0x000fea000383ffff */
.L_x_78:
[----:B------:R-:W-:Y:S01]  /*4820*/  ISETP.NE.AND P0, PT, R25, RZ, PT ;  /* 0x000000ff1900720c */ /* 0x000fe20003f05270 */
[----:B------:R-:W-:Y:S05]  /*4830*/  WARPSYNC.ALL ;  /* 0x0000000000007948 */ /* 0x000fea0003800000 */
[----:B------:R-:W-:Y:S06]  /*4840*/  BAR.SYNC.DEFER_BLOCKING 0x0 ;  /* 0x0000000000007b1d */ /* 0x000fec0000010000 */
[----:B------:R-:W-:Y:S04]  /*4850*/  BSSY.RECONVERGENT B0, `(.L_x_114) ;  /* 0x000008c000007945 */ /* 0x000fe80003800200 */
[----:B------:R-:W-:Y:S05]  /*4860*/  @P0 BRA `(.L_x_115) ;  /* 0x0000000800280947 */ /* 0x000fea0003800000 */
[----:B------:R-:W5:Y:S01]  /*4870*/  S2UR UR5, SR_CgaCtaId ;  /* 0x00000000000579c3 */ /* 0x000f620000008800 */
[----:B------:R-:W-:Y:S01]  /*4880*/  UMOV UR4, 0x400 ;  /* 0x0000040000047882 */ /* 0x000fe20000000000 */
[----:B0-----:R-:W-:Y:S01]  /*4890*/  IMAD.MOV.U32 R3, RZ, RZ, 0x3bbb989d ;  /* 0x3bbb989dff037424 */ /* 0x001fe200078e00ff */
[----:B-----5:R-:W-:-:S09]  /*48a0*/  ULEA UR4, UR5, UR4, 0x18 ;  /* 0x0000000405047291 */ /* 0x020fd2000f8ec0ff */
[----:B-1234-:R-:W0:Y:S02]  /*48b0*/  LDS.64 R4, [UR4] ;  /* 0x00000004ff047984 */ /* 0x01ee240008000a00 */
[----:B0-----:R-:W-:Y:S01]  /*48c0*/  FADD R0, R5, -R4 ;  /* 0x8000000405007221 */ /* 0x001fe20000000000 */
[----:B------:R-:W-:-:S03]  /*48d0*/  MOV R4, 0x437c0000 ;  /* 0x437c000000047802 */ /* 0x000fc60000000f00 */
[----:B------:R-:W-:-:S04]  /*48e0*/  FFMA.SAT R3, R0, R3, 0.5 ;  /* 0x3f00000000037423 */ /* 0x000fc80000002003 */
[----:B------:R-:W-:-:S04]  /*48f0*/  FFMA.RM R3, R3, R4, 12582913 ;  /* 0x4b40000103037423 */ /* 0x000fc80000004004 */
[C---:B------:R-:W-:Y:S01]  /*4900*/  FADD R5, R3.reuse, -12583039 ;  /* 0xcb40007f03057421 */ /* 0x040fe20000000000 */
[----:B------:R-:W-:-:S03]  /*4910*/  IMAD.SHL.U32 R3, R3, 0x800000, RZ ;  /* 0x0080000003037824 */ /* 0x000fc600078e00ff */
[----:B------:R-:W-:-:S04]  /*4920*/  FFMA R5, R0, 1.4426950216293334961, -R5 ;  /* 0x3fb8aa3b00057823 */ /* 0x000fc80000000805 */
[----:B------:R-:W-:Y:S01]  /*4930*/  FFMA R5, R0, 1.925963033500011079e-08, R5 ;  /* 0x32a5706000057823 */ /* 0x000fe20000000005 */
[----:B------:R-:W-:-:S03]  /*4940*/  MOV R0, R17 ;  /* 0x0000001100007202 */ /* 0x000fc60000000f00 */
[----:B------:R-:W0:Y:S02]  /*4950*/  MUFU.EX2 R4, R5 ;  /* 0x0000000500047308 */ /* 0x000e240000000800 */
[----:B0-----:R-:W-:-:S07]  /*4960*/  FMUL R3, R3, R4 ;  /* 0x0000000403037220 */ /* 0x001fce0000400000 */
.L_x_124:
[----:B0-----:R-:W0:Y:S01]  /*4970*/  LDCU.64 UR4, c[0x0][0x3a0] ;  /* 0x00007400ff0477ac */ /* 0x001e220008000a00 */
[----:B------:R-:W-:Y:S01]  /*4980*/  VIADD R4, R0, UR57 ;  /* 0x0000003900047c36 */ /* 0x000fe20008000000 */
[----:B------:R-:W-:Y:S01]  /*4990*/  BSSY.RECONVERGENT B1, `(.L_x_116) ;  /* 0x0000073000017945 */ /* 0x000fe20003800200 */
[----:B0-----:R-:W-:-:S04]  /*49a0*/  ISETP.LT.AND P0, PT, RZ, UR5, PT ;  /* 0x00000005ff007c0c */ /* 0x001fc8000bf01270 */
[----:B------:R-:W-:-:S13]  /*49b0*/  ISETP.LT.AND P0, PT, R4, UR4, P0 ;  /* 0x0000000404007c0c */ /* 0x000fda0008701270 */
[----:B------:R-:W-:Y:S05]  /*49c0*/  @!P0 BRA `(.L_x_117) ;  /* 0x0000000400bc8947 */ /* 0x000fea0003800000 */
[----:B------:R-:W-:-:S05]  /*49d0*/  UMOV UR4, URZ ;  /* 0x000000ff00047c82 */ /* 0x000fca0008000000 */
.L_x_123:
[----:B------:R-:W-:Y:S01]  /*49e0*/  UISETP.GE.U32.AND UP0, UPT, UR51, 0x7, UPT ;  /* 0x000000073300788c */ /* 0x000fe2000bf06070 */
[----:B0-----:R-:W-:-:S08]  /*49f0*/  CS2R R4, SRZ ;  /* 0x0000000000047805 */ /* 0x001fd0000001ff00 */
[----:B------:R-:W-:Y:S05]  /*4a00*/  BRA.U !UP0, `(.L_x_118) ;  /* 0x0000000108ac7547 */ /* 0x000fea000b800000 */
[----:B------:R-:W0:Y:S01]  /*4a10*/  LDC R31, c[0x0][0x3a8] ;  /* 0x0000ea00ff1f7b82 */ /* 0x000e220000000800 */
[----:B------:R-:W-:Y:S01]  /*4a20*/  HFMA2 R4, -RZ, RZ, 0, 0 ;  /* 0x00000000ff047431 */ /* 0x000fe200000001ff */
[----:B------:R-:W1:Y:S01]  /*4a30*/  LDCU UR9, c[0x0][0x3a4] ;  /* 0x00007480ff0977ac */ /* 0x000e620008000800 */
[----:B------:R-:W-:-:S05]  /*4a40*/  UMOV UR5, URZ ;  /* 0x000000ff00057c82 */ /* 0x000fca0008000000 */
.L_x_119:
[----:B-1----:R-:W-:Y:S02]  /*4a50*/  UIMAD UR6, UR5, UR9, UR4 ;  /* 0x00000009050672a4 */ /* 0x002fe4000f8e0204 */
[----:B0-----:R-:W-:Y:S01]  /*4a60*/  IMAD R5, R0, R31, UR5 ;  /* 0x0000000500057e24 */ /* 0x001fe2000f8e021f */
[----:B------:R-:W-:Y:S02]  /*4a70*/  UIADD3 UR5, UPT, UPT, UR5, 0x8, URZ ;  /* 0x0000000805057890 */ /* 0x000fe4000fffe0ff */
[----:B------:R-:W-:Y:S02]  /*4a80*/  ULEA UR6, UR6, UR55, 0x2 ;  /* 0x0000003706067291 */ /* 0x000fe4000f8e10ff */
[----:B------:R-:W-:Y:S01]  /*4a90*/  LEA R5, R5, UR54, 0x2 ;  /* 0x0000003605057c11 */ /* 0x000fe2000f8e10ff */
[----:B------:R-:W-:Y:S02]  /*4aa0*/  UISETP.NE.AND UP0, UPT, UR5, UR40, UPT ;  /* 0x000000280500728c */ /* 0x000fe4000bf05270 */
[----:B------:R-:W-:-:S02]  /*4ab0*/  ULEA UR7, UR9, UR6, 0x2 ;  /* 0x0000000609077291 */ /* 0x000fc4000f8e10ff */
[----:B------:R-:W-:Y:S02]  /*4ac0*/  LDS R7, [R5] ;  /* 0x0000000005077984 */ /* 0x000fe40000000800 */
[----:B------:R-:W-:Y:S02]  /*4ad0*/  ULEA UR8, UR9, UR7, 0x2 ;  /* 0x0000000709087291 */ /* 0x000fe4000f8e10ff */
[----:B------:R-:W0:Y:S02]  /*4ae0*/  LDS R6, [UR6] ;  /* 0x00000006ff067984 */ /* 0x000e240008000800 */
[----:B------:R-:W-:Y:S02]  /*4af0*/  ULEA UR6, UR9, UR8, 0x2 ;  /* 0x0000000809067291 */ /* 0x000fe4000f8e10ff */
[----:B------:R-:W-:Y:S04]  /*4b00*/  LDS R9, [R5+0x4] ;  /* 0x0000040005097984 */ /* 0x000fe80000000800 */
[----:B------:R-:W1:Y:S01]  /*4b10*/  LDS R8, [UR7] ;  /* 0x00000007ff087984 */ /* 0x000e620008000800 */
[----:B------:R-:W-:-:S03]  /*4b20*/  ULEA UR7, UR9, UR6, 0x2 ;  /* 0x0000000609077291 */ /* 0x000fc6000f8e10ff */
[----:B------:R-:W-:Y:S04]  /*4b30*/  LDS R11, [R5+0x8] ;  /* 0x00000800050b7984 */ /* 0x000fe80000000800 */
[----:B------:R-:W2:Y:S01]  /*4b40*/  LDS R10, [UR8] ;  /* 0x00000008ff0a7984 */ /* 0x000ea20008000800 */
[----:B------:R-:W-:-:S03]  /*4b50*/  ULEA UR8, UR9, UR7, 0x2 ;  /* 0x0000000709087291 */ /* 0x000fc6000f8e10ff */
[----:B------:R-:W-:Y:S04]  /*4b60*/  LDS R13, [R5+0xc] ;  /* 0x00000c00050d7984 */ /* 0x000fe80000000800 */
[----:B------:R-:W3:Y:S01]  /*4b70*/  LDS R12, [UR6] ;  /* 0x00000006ff0c7984 */ /* 0x000ee20008000800 */
[----:B------:R-:W-:-:S03]  /*4b80*/  ULEA UR6, UR9, UR8, 0x2 ;  /* 0x0000000809067291 */ /* 0x000fc6000f8e10ff */
[----:B------:R-:W-:Y:S04]  /*4b90*/  LDS R15, [R5+0x10] ;  /* 0x00001000050f7984 */ /* 0x000fe80000000800 */
[----:B------:R-:W4:Y:S01]  /*4ba0*/  LDS R14, [UR7] ;  /* 0x00000007ff0e7984 */ /* 0x000f220008000800 */
[----:B------:R-:W-:-:S03]  /*4bb0*/  ULEA UR7, UR9, UR6, 0x2 ;  /* 0x0000000609077291 */ /* 0x000fc6000f8e10ff */
[----:B------:R-:W-:Y:S04]  /*4bc0*/  LDS R21, [R5+0x14] ;  /* 0x0000140005157984 */ /* 0x000fe80000000800 */
[----:B------:R-:W5:Y:S01]  /*4bd0*/  LDS R20, [UR8] ;  /* 0x00000008ff147984 */ /* 0x000f620008000800 */
[----:B0-----:R-:W-:-:S03]  /*4be0*/  FFMA R6, R7, R6, R4 ;  /* 0x0000000607067223 */ /* 0x001fc60000000004 */
[----:B------:R-:W-:Y:S04]  /*4bf0*/  LDS R25, [R5+0x18] ;  /* 0x0000180005197984 */ /* 0x000fe80000000800 */
[----:B------:R-:W0:Y:S01]  /*4c00*/  LDS R27, [UR6] ;  /* 0x00000006ff1b7984 */ /* 0x000e220008000800 */
[----:B-1----:R-:W-:-:S03]  /*4c10*/  FFMA R6, R9, R8, R6 ;  /* 0x0000000809067223 */ /* 0x002fc60000000006 */
[----:B------:R-:W-:Y:S04]  /*4c20*/  LDS R29, [R5+0x1c] ;  /* 0x00001c00051d7984 */ /* 0x000fe80000000800 */
[----:B------:R-:W1:Y:S01]  /*4c30*/  LDS R28, [UR7] ;  /* 0x00000007ff1c7984 */ /* 0x000e620008000800 */
[----:B--2---:R-:W-:-:S04]  /*4c40*/  FFMA R6, R11, R10, R6 ;  /* 0x0000000a0b067223 */ /* 0x004fc80000000006 */
[----:B---3--:R-:W-:-:S04]  /*4c50*/  FFMA R6, R13, R12, R6 ;  /* 0x0000000c0d067223 */ /* 0x008fc80000000006 */
[----:B----4-:R-:W-:-:S04]  /*4c60*/  FFMA R6, R15, R14, R6 ;  /* 0x0000000e0f067223 */ /* 0x010fc80000000006 */
[----:B-----5:R-:W-:-:S04]  /*4c70*/  FFMA R6, R21, R20, R6 ;  /* 0x0000001415067223 */ /* 0x020fc80000000006 */
[----:B0-----:R-:W-:-:S04]  /*4c80*/  FFMA R6, R25, R27, R6 ;  /* 0x0000001b19067223 */ /* 0x001fc80000000006 */
[----:B-1----:R-:W-:Y:S01]  /*4c90*/  FFMA R4, R29, R28, R6 ;  /* 0x0000001c1d047223 */ /* 0x002fe20000000006 */
[----:B------:R-:W-:Y:S06]  /*4ca0*/  BRA.U UP0, `(.L_x_119) ;  /* 0xfffffffd00687547 */ /* 0x000fec000b83ffff */
[----:B------:R-:W-:-:S07]  /*4cb0*/  IMAD.U32 R5, RZ, RZ, UR40 ;  /* 0x00000028ff057e24 */ /* 0x000fce000f8e00ff */
.L_x_118:
[----:B------:R-:W-:-:S09]  /*4cc0*/  UISETP.NE.AND UP0, UPT, UR50, URZ, UPT ;  /* 0x000000ff3200728c */ /* 0x000fd2000bf05270 */
[----:B------:R-:W-:Y:S05]  /*4cd0*/  BRA.U !UP0, `(.L_x_120) ;  /* 0x0000000108d47547 */ /* 0x000fea000b800000 */
[----:B------:R-:W-:Y:S02]  /*4ce0*/  UISETP.GE.U32.AND UP0, UPT, UR46, 0x3, UPT ;  /* 0x000000032e00788c */ /* 0x000fe4000bf06070 */
[----:B------:R-:W-:-:S07]  /*4cf0*/  UISETP.NE.AND UP1, UPT, UR49, URZ, UPT ;  /* 0x000000ff3100728c */ /* 0x000fce000bf25270 */
[----:B------:R-:W-:Y:S05]  /*4d00*/  BRA.U !UP0, `(.L_x_121) ;  /* 0x0000000108587547 */ /* 0x000fea000b800000 */
[----:B------:R-:W0:Y:S01]  /*4d10*/  LDC R14, c[0x0][0x3a4] ;  /* 0x0000e900ff0e7b82 */ /* 0x000e220000000800 */
[----:B------:R-:W1:Y:S02]  /*4d20*/  LDCU UR5, c[0x0][0x3a8] ;  /* 0x00007500ff0577ac */ /* 0x000e640008000800 */
[----:B-1----:R-:W-:Y:S02]  /*4d30*/  IMAD R6, R0, UR5, R5 ;  /* 0x0000000500067c24 */ /* 0x002fe4000f8e0205 */
[----:B0-----:R-:W-:-:S03]  /*4d40*/  IMAD R7, R5, R14, UR4 ;  /* 0x0000000405077e24 */ /* 0x001fc6000f8e020e */
[----:B------:R-:W-:Y:S01]  /*4d50*/  LEA R6, R6, UR54, 0x2 ;  /* 0x0000003606067c11 */ /* 0x000fe2000f8e10ff */
[----:B------:R-:W-:Y:S01]  /*4d60*/  VIADD R5, R5, 0x4 ;  /* 0x0000000405057836 */ /* 0x000fe20000000000 */
[----:B------:R-:W-:-:S03]  /*4d70*/  LEA R8, R7, UR55, 0x2 ;  /* 0x0000003707087c11 */ /* 0x000fc6000f8e10ff */
[----:B------:R-:W-:Y:S01]  /*4d80*/  LDS R10, [R6+0x4] ;  /* 0x00000400060a7984 */ /* 0x000fe20000000800 */
[----:B------:R-:W-:-:S03]  /*4d90*/  LEA R9, R14, R8, 0x2 ;  /* 0x000000080e097211 */ /* 0x000fc600078e10ff */
[----:B------:R-:W-:Y:S04]  /*4da0*/  LDS R7, [R6] ;  /* 0x0000000006077984 */ /* 0x000fe80000000800 */
[----:B------:R-:W0:Y:S01]  /*4db0*/  LDS R8, [R8] ;  /* 0x0000000008087984 */ /* 0x000e220000000800 */
[----:B------:R-:W-:-:S03]  /*4dc0*/  IMAD R11, R14, 0x4, R9 ;  /* 0x000000040e0b7824 */ /* 0x000fc600078e0209 */
[----:B------:R-:W1:Y:S02]  /*4dd0*/  LDS R9, [R9] ;  /* 0x0000000009097984 */ /* 0x000e640000000800 */
[----:B------:R-:W-:Y:S02]  /*4de0*/  LEA R13, R14, R11, 0x2 ;  /* 0x0000000b0e0d7211 */ /* 0x000fe400078e10ff */
[----:B------:R-:W-:Y:S04]  /*4df0*/  LDS R12, [R6+0x8] ;  /* 0x00000800060c7984 */ /* 0x000fe80000000800 */
[----:B------:R-:W2:Y:S04]  /*4e00*/  LDS R11, [R11] ;  /* 0x000000000b0b7984 */ /* 0x000ea80000000800 */
[----:B------:R-:W-:Y:S04]  /*4e10*/  LDS R14, [R6+0xc] ;  /* 0x00000c00060e7984 */ /* 0x000fe80000000800 */
[----:B------:R-:W3:Y:S01]  /*4e20*/  LDS R13, [R13] ;  /* 0x000000000d0d7984 */ /* 0x000ee20000000800 */
[----:B0-----:R-:W-:-:S04]  /*4e30*/  FFMA R7, R7, R8, R4 ;  /* 0x0000000807077223 */ /* 0x001fc80000000004 */
[----:B-1----:R-:W-:-:S04]  /*4e40*/  FFMA R7, R10, R9, R7 ;  /* 0x000000090a077223 */ /* 0x002fc80000000007 */
[----:B--2---:R-:W-:-:S04]  /*4e50*/  FFMA R7, R12, R11, R7 ;  /* 0x0000000b0c077223 */ /* 0x004fc80000000007 */
[----:B---3--:R-:W-:-:S07]  /*4e60*/  FFMA R4, R14, R13, R7 ;  /* 0x0000000d0e047223 */ /* 0x008fce0000000007 */
.L_x_121:
[----:B------:R-:W-:Y:S05]  /*4e70*/  BRA.U !UP1, `(.L_x_120) ;  /* 0x00000001096c7547 */ /* 0x000fea000b800000 */
[----:B------:R-:W-:Y:S02]  /*4e80*/  UISETP.NE.AND UP0, UPT, UR49, 0x1, UPT ;  /* 0x000000013100788c */ /* 0x000fe4000bf05270 */
        /* <DEDUP_REMOVED lines=12> */
[----:B------:R-:W0:Y:S04]  /*4f50*/  LDS R9, [R9] ;  /* 0x0000000009097984 */ /* 0x000e280000000800 */
[----:B------:R-:W1:Y:S01]  /*4f60*/  LDS R8, [R8] ;  /* 0x0000000008087984 */ /* 0x000e620000000800 */
[----:B0-----:R-:W-:-:S04]  /*4f70*/  FFMA R4, R7, R9, R4 ;  /* 0x0000000907047223 */ /* 0x001fc80000000004 */
[----:B-1----:R-:W-:-:S07]  /*4f80*/  FFMA R4, R11, R8, R4 ;  /* 0x000000080b047223 */ /* 0x002fce0000000004 */
.L_x_122:
[----:B------:R-:W-:Y:S05]  /*4f90*/  BRA.U !UP1, `(.L_x_120) ;  /* 0x0000000109247547 */ /* 0x000fea000b800000 */
[----:B------:R-:W0:Y:S01]  /*4fa0*/  LDC R8, c[0x0][0x3a4] ;  /* 0x0000e900ff087b82 */ /* 0x000e220000000800 */
[----:B------:R-:W1:Y:S02]  /*4fb0*/  LDCU UR5, c[0x0][0x3a8] ;  /* 0x00007500ff0577ac */ /* 0x000e640008000800 */
[----:B-1----:R-:W-:Y:S02]  /*4fc0*/  IMAD R6, R0, UR5, R5 ;  /* 0x0000000500067c24 */ /* 0x002fe4000f8e0205 */
[----:B0-----:R-:W-:-:S03]  /*4fd0*/  IMAD R5, R5, R8, UR4 ;  /* 0x0000000405057e24 */ /* 0x001fc6000f8e0208 */
[----:B------:R-:W-:Y:S02]  /*4fe0*/  LEA R6, R6, UR54, 0x2 ;  /* 0x0000003606067c11 */ /* 0x000fe4000f8e10ff */
[----:B------:R-:W-:-:S03]  /*4ff0*/  LEA R7, R5, UR55, 0x2 ;  /* 0x0000003705077c11 */ /* 0x000fc6000f8e10ff */
[----:B------:R-:W-:Y:S04]  /*5000*/  LDS R5, [R6] ;  /* 0x0000000006057984 */ /* 0x000fe80000000800 */
[----:B------:R-:W0:Y:S02]  /*5010*/  LDS R7, [R7] ;  /* 0x0000000007077984 */ /* 0x000e240000000800 */
[----:B0-----:R-:W-:-:S07]  /*5020*/  FFMA R4, R5, R7, R4 ;  /* 0x0000000705047223 */ /* 0x001fce0000000004 */
.L_x_120:
[----:B------:R-:W0:Y:S02]  /*5030*/  LDC R8, c[0x0][0x3a4] ;  /* 0x0000e900ff087b82 */ /* 0x000e240000000800 */
[----:B0-----:R-:W-:Y:S01]  /*5040*/  IMAD R5, R17, R8, UR4 ;  /* 0x0000000411057e24 */ /* 0x001fe2000f8e0208 */
[----:B------:R-:W-:-:S04]  /*5050*/  UIADD3 UR4, UPT, UPT, UR4, 0x1, URZ ;  /* 0x0000000104047890 */ /* 0x000fc8000fffe0ff */
[----:B------:R-:W-:Y:S02]  /*5060*/  LEA R5, R5, UR42, 0x2 ;  /* 0x0000002a05057c11 */ /* 0x000fe4000f8e10ff */
[----:B------:R-:W-:-:S03]  /*5070*/  ISETP.NE.AND P0, PT, R8, UR4, PT ;  /* 0x0000000408007c0c */ /* 0x000fc6000bf05270 */
[----:B------:R-:W0:Y:S02]  /*5080*/  LDS R6, [R5] ;  /* 0x0000000005067984 */ /* 0x000e240000000800 */
[----:B0-----:R-:W-:-:S05]  /*5090*/  FFMA R6, R3, R6, R4 ;  /* 0x0000000603067223 */ /* 0x001fca0000000004 */
[----:B------:R0:W-:Y:S03]  /*50a0*/  STS [R5], R6 ;  /* 0x0000000605007388 */ /* 0x0001e60000000800 */
[----:B------:R-:W-:Y:S05]  /*50b0*/  @P0 BRA `(.L_x_123) ;  /* 0xfffffff800480947 */ /* 0x000fea000383ffff */
.L_x_117:
[----:B------:R-:W-:Y:S05]  /*50c0*/  BSYNC.RECONVERGENT B1 ;  /* 0x0000000000017941 */ /* 0x000fea0003800200 */
.L_x_116:
[----:B------:R-:W1:Y:S01]  /*50d0*/  LDCU UR4, c[0x0][0x3a8] ;  /* 0x00007500ff0477ac */ /* 0x000e620008000800 */
[----:B------:R-:W-:-:S04]  /*50e0*/  IADD3 R0, PT, PT, R0, UR52, RZ ;  /* 0x0000003400007c10 */ /* 0x000fc8000fffe0ff */
[----:B-1----:R-:W-:-:S13]  /*50f0*/  ISETP.GE.AND P0, PT, R0, UR4, PT ;  /* 0x0000000400007c0c */ /* 0x002fda000bf06270 */
[----:B------:R-:W-:Y:S05]  /*5100*/  @!P0 BRA `(.L_x_124) ;  /* 0xfffffff800188947 */ /* 0x000fea000383ffff */
.L_x_115:
[----:B------:R-:W-:Y:S05]  /*5110*/  BSYNC.RECONVERGENT B0 ;  /* 0x0000000000007941 */ /* 0x000fea0003800200 */
.L_x_114:
[----:B------:R-:W5:Y:S01]  /*5120*/  LDCU UR5, c[0x0][0x3a8] ;  /* 0x00007500ff0577ac */ /* 0x000f620008000800 */
[----:B------:R-:W0:Y:S01]  /*5130*/  LDCU UR4, c[0x0][0x3a0] ;  /* 0x00007400ff0477ac */ /* 0x000e220008000800 */
[----:B-----5:R-:W-:-:S04]  /*5140*/  UIADD3 UR38, UPT, UPT, UR38, UR5, URZ ;  /* 0x0000000526267290 */ /* 0x020fc8000fffe0ff */
[----:B0-----:R-:W-:Y:S01]  /*5150*/  UISETP.GE.AND UP0, UPT, UR38, UR4, UPT ;  /* 0x000000042600728c */ /* 0x001fe2000bf06270 */
[----:B------:R-:W-:Y:S08]  /*5160*/  BAR.SYNC.DEFER_BLOCKING 0x0 ;  /* 0x0000000000007b1d */ /* 0x000ff00000010000 */
[----:B------:R-:W-:Y:S05]  /*5170*/  BRA.U !UP0, `(.L_x_13) ;  /* 0xffffffbd08347547 */ /* 0x000fea000b83ffff */
.L_x_12:
[----:B------:R-:W-:Y:S01]  /*5180*/  BAR.SYNC.DEFER_BLOCKING 0x0 ;  /* 0x0000000000007b1d */ /* 0x000fe20000010000 */
[----:B------:R-:W-:-:S05]  /*5190*/  ISETP.GE.AND P0, PT, R17, UR5, PT ;  /* 0x0000000511007c0c */ /* 0x000fca000bf06270 */
[----:B------:R-:W-:Y:S08]  /*51a0*/  BSSY.RECONVERGENT B3, `(.L_x_125) ;  /* 0x000014a000037945 */ /* 0x000ff00003800200 */
[----:B------:R-:W-:Y:S05]  /*51b0*/  @P0 BRA `(.L_x_126) ;  /* 0x0000001400200947 */ /* 0x000fea0003800000 */
[----:B------:R-:W0:Y:S02]  /*51c0*/  LDCU UR6, c[0x0][0x3a4] ;  /* 0x00007480ff0677ac */ /* 0x000e240008000800 */
[----:B0-----:R-:W-:-:S09]  /*51d0*/  UISETP.GE.AND UP0, UPT, UR6, 0x1, UPT ;  /* 0x000000010600788c */ /* 0x001fd2000bf06270 */
[----:B------:R-:W-:Y:S05]  /*51e0*/  BRA.U !UP0, `(.L_x_126) ;  /* 0x0000001508147547 */ /* 0x000fea000b800000 */
[----:B-12---:R-:W0:Y:S01]  /*51f0*/  S2R R4, SR_CgaCtaId ;  /* 0x0000000000047919 */ /* 0x006e220000008800 */
[----:B------:R-:W1:Y:S01]  /*5200*/  LDC.64 R14, c[0x0][0x398] ;  /* 0x0000e600ff0e7b82 */ /* 0x000e620000000a00 */
[----:B------:R-:W-:Y:S02]  /*5210*/  UIMAD UR4, UR6, 0x3, UR5 ;  /* 0x00000003060478a4 */ /* 0x000fe4000f8e0205 */
[----:B------:R-:W-:Y:S01]  /*5220*/  IMAD R24, R17, UR6, RZ ;  /* 0x0000000611187c24 */ /* 0x000fe2000f8e02ff */
[----:B------:R-:W-:Y:S01]  /*5230*/  MOV R3, 0x400 ;  /* 0x0000040000037802 */ /* 0x000fe20000000f00 */
[----:B---34-:R-:W-:Y:S01]  /*5240*/  IMAD.U32 R5, RZ, RZ, UR5 ;  /* 0x00000005ff057e24 */ /* 0x018fe2000f8e00ff */
[----:B------:R-:W-:Y:S01]  /*5250*/  USHF.L.U32 UR4, UR4, 0x2, URZ ;  /* 0x0000000204047899 */ /* 0x000fe200080006ff */
[----:B------:R-:W-:Y:S01]  /*5260*/  MOV R16, UR6 ;  /* 0x0000000600107c02 */ /* 0x000fe20008000f00 */
[----:B------:R-:W-:Y:S01]  /*5270*/  IMAD.MOV.U32 R22, RZ, RZ, R17 ;  /* 0x000000ffff167224 */ /* 0x000fe200078e0011 */
[----:B------:R-:W2:Y:S01]  /*5280*/  LDC R25, c[0x0][0x360] ;  /* 0x0000d800ff197b82 */ /* 0x000ea20000000800 */
[----:B------:R-:W-:Y:S01]  /*5290*/  SHF.L.U32 R0, R24, 0x2, RZ ;  /* 0x0000000218007819 */ /* 0x000fe200000006ff */
[----:B------:R-:W-:Y:S01]  /*52a0*/  VIADD R3, R3, 0x10 ;  /* 0x0000001003037836 */ /* 0x000fe20000000000 */
[----:B------:R-:W-:-:S02]  /*52b0*/  LOP3.LUT R21, R16, 0x7, RZ, 0xc0, !PT ;  /* 0x0000000710157812 */ /* 0x000fc400078ec0ff */
[----:B------:R-:W-:Y:S01]  /*52c0*/  MOV R13, UR6 ;  /* 0x00000006000d7c02 */ /* 0x000fe20008000f00 */
[----:B------:R-:W-:Y:S01]  /*52d0*/  IMAD R0, R5, UR4, R0 ;  /* 0x0000000405007c24 */ /* 0x000fe2000f8e0200 */
[C---:B------:R-:W-:Y:S01]  /*52e0*/  LOP3.LUT R20, R16.reuse, 0x7ffffff8, RZ, 0xc0, !PT ;  /* 0x7ffffff810147812 */ /* 0x040fe200078ec0ff */
[----:B------:R-:W-:Y:S01]  /*52f0*/  VIADD R12, R21, 0xffffffff ;  /* 0xffffffff150c7836 */ /* 0x000fe20000000000 */
[----:B------:R-:W-:Y:S02]  /*5300*/  LOP3.LUT R16, R16, 0x3, RZ, 0xc0, !PT ;  /* 0x0000000310107812 */ /* 0x000fe400078ec0ff */
[----:B------:R-:W-:Y:S02]  /*5310*/  IADD3 R13, PT, PT, R13, -0x1, RZ ;  /* 0xffffffff0d0d7810 */ /* 0x000fe40007ffe0ff */
[----:B------:R-:W-:Y:S02]  /*5320*/  IADD3 R11, PT, PT, -R20, RZ, RZ ;  /* 0x000000ff140b7210 */ /* 0x000fe40007ffe1ff */
[----:B-1----:R-:W-:-:S05]  /*5330*/  IADD3 R14, P0, PT, R14, 0x10, RZ ;  /* 0x000000100e0e7810 */ /* 0x002fca0007f1e0ff */
[----:B------:R-:W-:Y:S01]  /*5340*/  IMAD.X R15, RZ, RZ, R15, P0 ;  /* 0x000000ffff0f7224 */ /* 0x000fe200000e060f */
[----:B0-----:R-:W-:-:S04]  /*5350*/  LEA R3, R4, R3, 0x18 ;  /* 0x0000000304037211 */ /* 0x001fc800078ec0ff */
[----:B--2---:R-:W-:-:S07]  /*5360*/  IADD3 R23, PT, PT, R0, 0x10, R3 ;  /* 0x0000001000177810 */ /* 0x004fce0007ffe003 */
.L_x_163:
[----:B0-----:R-:W0:Y:S01]  /*5370*/  LDCU UR4, c[0x0][0x3a0] ;  /* 0x00007400ff0477ac */ /* 0x001e220008000800 */
[----:B------:R-:W-:Y:S01]  /*5380*/  VIADD R10, R22, UR57 ;  /* 0x00000039160a7c36 */ /* 0x000fe20008000000 */
[----:B------:R-:W-:Y:S01]  /*5390*/  IADD3 R22, PT, PT, R25, R22, RZ ;  /* 0x0000001619167210 */ /* 0x000fe20007ffe0ff */
[----:B------:R-:W-:Y:S01]  /*53a0*/  BSSY.RECONVERGENT B0, `(.L_x_127) ;  /* 0x0000128000007945 */ /* 0x000fe20003800200 */
[----:B-1----:R-:W1:Y:S02]  /*53b0*/  LDCU UR6, c[0x0][0x3a8] ;  /* 0x00007500ff0677ac */ /* 0x002e640008000800 */
[----:B0-----:R-:W-:Y:S02]  /*53c0*/  ISETP.GE.AND P0, PT, R10, UR4, PT ;  /* 0x000000040a007c0c */ /* 0x001fe4000bf06270 */
[----:B-1----:R-:W-:-:S11]  /*53d0*/  ISETP.GE.AND P2, PT, R22, UR6, PT ;  /* 0x0000000616007c0c */ /* 0x002fd6000bf46270 */
[----:B--23--:R-:W-:Y:S05]  /*53e0*/  @P0 BRA `(.L_x_128) ;  /* 0x00000010008c0947 */ /* 0x00cfea0003800000 */
[----:B------:R0:W1:Y:S01]  /*53f0*/  LDS R26, [R2] ;  /* 0x00000000021a7984 */ /* 0x0000620000000800 */
[----:B------:R-:W2:Y:S01]  /*5400*/  LDCU UR4, c[0x0][0x3a4] ;  /* 0x00007480ff0477ac */ /* 0x000ea20008000800 */
[----:B------:R-:W-:Y:S01]  /*5410*/  ISETP.GE.U32.AND P0, PT, R13, 0x7, PT ;  /* 0x000000070d00780c */ /* 0x000fe20003f06070 */
[----:B------:R-:W-:Y:S02]  /*5420*/  IMAD.MOV.U32 R29, RZ, RZ, RZ ;  /* 0x000000ffff1d7224 */ /* 0x000fe400078e00ff */
[----:B--2---:R-:W-:-:S10]  /*5430*/  IMAD R10, R10, UR4, RZ ;  /* 0x000000040a0a7c24 */ /* 0x004fd4000f8e02ff */
[----:B0-----:R-:W-:Y:S05]  /*5440*/  @!P0 BRA `(.L_x_129) ;  /* 0x0000000800348947 */ /* 0x001fea0003800000 */
[----:B------:R-:W-:Y:S01]  /*5450*/  MOV R31, R10 ;  /* 0x0000000a001f7202 */ /* 0x000fe20000000f00 */
[----:B------:R-:W-:Y:S01]  /*5460*/  IMAD.MOV.U32 R29, RZ, RZ, R23 ;  /* 0x000000ffff1d7224 */ /* 0x000fe200078e0017 */
[----:B------:R-:W-:-:S07]  /*5470*/  MOV R28, R11 ;  /* 0x0000000b001c7202 */ /* 0x000fce0000000f00 */
.L_x_146:
[----:B------:R-:W0:Y:S01]  /*5480*/  LDS R0, [R29+-0x10] ;  /* 0xfffff0001d007984 */ /* 0x000e220000000800 */
[----:B-1----:R-:W1:Y:S01]  /*5490*/  MUFU.RCP R3, R26 ;  /* 0x0000001a00037308 */ /* 0x002e620000001000 */
[----:B------:R-:W-:Y:S01]  /*54a0*/  BSSY.RECONVERGENT B4, `(.L_x_130) ;  /* 0x000000c000047945 */ /* 0x000fe20003800200 */
[----:B------:R-:W-:-:S04]  /*54b0*/  IMAD.WIDE R18, R31, 0x4, R14 ;  /* 0x000000041f127825 */ /* 0x000fc800078e020e */
[----:B-1----:R-:W-:-:S04]  /*54c0*/  FFMA R4, -R26, R3, 1 ;  /* 0x3f8000001a047423 */ /* 0x002fc80000000103 */
[----:B------:R-:W-:Y:S01]  /*54d0*/  FFMA R3, R3, R4, R3 ;  /* 0x0000000403037223 */ /* 0x000fe20000000003 */
[----:B0-----:R-:W0:Y:S03]  /*54e0*/  FCHK P0, R0, R26 ;  /* 0x0000001a00007302 */ /* 0x001e260000000000 */
[----:B------:R-:W-:-:S04]  /*54f0*/  FFMA R4, R0, R3, RZ ;  /* 0x0000000300047223 */ /* 0x000fc800000000ff */
[----:B------:R-:W-:-:S04]  /*5500*/  FFMA R5, -R26, R4, R0 ;  /* 0x000000041a057223 */ /* 0x000fc80000000100 */
[----:B------:R-:W-:Y:S01]  /*5510*/  FFMA R3, R3, R5, R4 ;  /* 0x0000000503037223 */ /* 0x000fe20000000004 */
[----:B0-----:R-:W-:Y:S06]  /*5520*/  @!P0 BRA `(.L_x_131) ;  /* 0x00000000000c8947 */ /* 0x001fec0003800000 */
[----:B------:R-:W-:Y:S01]  /*5530*/  IMAD.MOV.U32 R3, RZ, RZ, R26 ;  /* 0x000000ffff037224 */ /* 0x000fe200078e001a */
[----:B------:R-:W-:-:S07]  /*5540*/  MOV R6, 0x5560 ;  /* 0x0000556000067802 */ /* 0x000fce0000000f00 */
[----:B------:R-:W-:Y:S05]  /*5550*/  CALL.REL.NOINC `($__internal_1_$__cuda_sm3x_div_rn_noftz_f32_slowpath) ;  /* 0x0000001000d87944 */ /* 0x000fea0003c00000 */
.L_x_131:
[----:B------:R-:W-:Y:S05]  /*5560*/  BSYNC.RECONVERGENT B4 ;  /* 0x0000000000047941 */ /* 0x000fea0003800200 */
.L_x_130:
[----:B------:R-:W0:Y:S01]  /*5570*/  LDS R7, [R29+-0xc] ;  /* 0xfffff4001d077984 */ /* 0x000e220000000800 */
[----:B------:R-:W1:Y:S01]  /*5580*/  MUFU.RCP R5, R26 ;  /* 0x0000001a00057308 */ /* 0x000e620000001000 */
[----:B------:R-:W-:Y:S02]  /*5590*/  BSSY.RECONVERGENT B4, `(.L_x_132) ;  /* 0x000000e000047945 */ /* 0x000fe40003800200 */
[----:B------:R2:W-:Y:S01]  /*55a0*/  STG.E desc[UR36][R18.64+-0x10], R3 ;  /* 0xfffff00312007986 */ /* 0x0005e2000c101924 */
[----:B-1----:R-:W-:-:S04]  /*55b0*/  FFMA R0, -R26, R5, 1 ;  /* 0x3f8000001a007423 */ /* 0x002fc80000000105 */
[----:B------:R-:W-:Y:S01]  /*55c0*/  FFMA R0, R5, R0, R5 ;  /* 0x0000000005007223 */ /* 0x000fe20000000005 */
[----:B0-----:R-:W0:Y:S03]  /*55d0*/  FCHK P0, R7, R26 ;  /* 0x0000001a07007302 */ /* 0x001e260000000000 */
[----:B------:R-:W-:-:S04]  /*55e0*/  FFMA R5, R0, R7, RZ ;  /* 0x0000000700057223 */ /* 0x000fc800000000ff */
[----:B------:R-:W-:-:S04]  /*55f0*/  FFMA R4, -R26, R5, R7 ;  /* 0x000000051a047223 */ /* 0x000fc80000000107 */
[----:B------:R-:W-:Y:S01]  /*5600*/  FFMA R5, R0, R4, R5 ;  /* 0x0000000400057223 */ /* 0x000fe20000000005 */
[----:B0-2---:R-:W-:Y:S06]  /*5610*/  @!P0 BRA `(.L_x_133) ;  /* 0x0000000000148947 */ /* 0x005fec0003800000 */
[----:B------:R-:W-:Y:S01]  /*5620*/  MOV R0, R7 ;  /* 0x0000000700007202 */ /* 0x000fe20000000f00 */
[----:B------:R-:W-:Y:S01]  /*5630*/  IMAD.MOV.U32 R3, RZ, RZ, R26 ;  /* 0x000000ffff037224 */ /* 0x000fe200078e001a */
[----:B------:R-:W-:-:S07]  /*5640*/  MOV R6, 0x5660 ;  /* 0x0000566000067802 */ /* 0x000fce0000000f00 */
[----:B------:R-:W-:Y:S05]  /*5650*/  CALL.REL.NOINC `($__internal_1_$__cuda_sm3x_div_rn_noftz_f32_slowpath) ;  /* 0x0000001000987944 */ /* 0x000fea0003c00000 */
[----:B------:R-:W-:-:S07]  /*5660*/  MOV R5, R3 ;  /* 0x0000000300057202 */ /* 0x000fce0000000f00 */
.L_x_133:
[----:B------:R-:W-:Y:S05]  /*5670*/  BSYNC.RECONVERGENT B4 ;  /* 0x0000000000047941 */ /* 0x000fea0003800200 */
.L_x_132:
        /* <DEDUP_REMOVED lines=11> */
[----:B------:R-:W-:Y:S01]  /*5730*/  IMAD.MOV.U32 R0, RZ, RZ, R7 ;  /* 0x000000ffff007224 */ /* 0x000fe200078e0007 */
[----:B------:R-:W-:Y:S02]  /*5740*/  MOV R3, R26 ;  /* 0x0000001a00037202 */ /* 0x000fe40000000f00 */
[----:B------:R-:W-:-:S07]  /*5750*/  MOV R6, 0x5770 ;  /* 0x0000577000067802 */ /* 0x000fce0000000f00 */
[----:B------:R-:W-:Y:S05]  /*5760*/  CALL.REL.NOINC `($__internal_1_$__cuda_sm3x_div_rn_noftz_f32_slowpath) ;  /* 0x0000001000547944 */ /* 0x000fea0003c00000 */
.L_x_135:
[----:B------:R-:W-:Y:S05]  /*5770*/  BSYNC.RECONVERGENT B4 ;  /* 0x0000000000047941 */ /* 0x000fea0003800200 */
.L_x_134:
        /* <DEDUP_REMOVED lines=15> */
[----:B------:R-:W-:-:S07]  /*5870*/  IMAD.MOV.U32 R5, RZ, RZ, R3 ;  /* 0x000000ffff057224 */ /* 0x000fce00078e0003 */
.L_x_137:
[----:B------:R-:W-:Y:S05]  /*5880*/  BSYNC.RECONVERGENT B4 ;  /* 0x0000000000047941 */ /* 0x000fea0003800200 */
.L_x_136:
[----:B------:R-:W0:Y:S01]  /*5890*/  LDS R7, [R29] ;  /* 0x000000001d077984 */ /* 0x000e220000000800 */
        /* <DEDUP_REMOVED lines=14> */
.L_x_139:
[----:B------:R-:W-:Y:S05]  /*5980*/  BSYNC.RECONVERGENT B4 ;  /* 0x0000000000047941 */ /* 0x000fea0003800200 */
.L_x_138:
[----:B------:R-:W0:Y:S01]  /*5990*/  LDS R7, [R29+0x4] ;  /* 0x000004001d077984 */ /* 0x000e220000000800 */
        /* <DEDUP_REMOVED lines=15> */
.L_x_141:
[----:B------:R-:W-:Y:S05]  /*5a90*/  BSYNC.RECONVERGENT B4 ;  /* 0x0000000000047941 */ /* 0x000fea0003800200 */
.L_x_140:
        /* <DEDUP_REMOVED lines=15> */
.L_x_143:
[----:B------:R-:W-:Y:S05]  /*5b90*/  BSYNC.RECONVERGENT B4 ;  /* 0x0000000000047941 */ /* 0x000fea0003800200 */
.L_x_142:
        /* <DEDUP_REMOVED lines=16> */
.L_x_145:
[----:B------:R-:W-:Y:S05]  /*5ca0*/  BSYNC.RECONVERGENT B4 ;  /* 0x0000000000047941 */ /* 0x000fea0003800200 */
.L_x_144:
[----:B------:R0:W-:Y:S01]  /*5cb0*/  STG.E desc[UR36][R18.64+0xc], R5 ;  /* 0x00000c0512007986 */ /* 0x0001e2000c101924 */
[----:B------:R-:W-:Y:S01]  /*5cc0*/  IADD3 R28, PT, PT, R28, 0x8, RZ ;  /* 0x000000081c1c7810 */ /* 0x000fe20007ffe0ff */
[----:B------:R-:W-:Y:S01]  /*5cd0*/  VIADD R29, R29, 0x20 ;  /* 0x000000201d1d7836 */ /* 0x000fe20000000000 */
[----:B------:R-:W-:Y:S02]  /*5ce0*/  IADD3 R31, PT, PT, R31, 0x8, RZ ;  /* 0x000000081f1f7810 */ /* 0x000fe40007ffe0ff */
[----:B------:R-:W-:-:S13]  /*5cf0*/  ISETP.NE.AND P0, PT, R28, RZ, PT ;  /* 0x000000ff1c00720c */ /* 0x000fda0003f05270 */
[----:B0-----:R-:W-:Y:S05]  /*5d00*/  @P0 BRA `(.L_x_146) ;  /* 0xfffffff400dc0947 */ /* 0x001fea000383ffff */
[----:B------:R-:W-:-:S07]  /*5d10*/  IMAD.MOV.U32 R29, RZ, RZ, R20 ;  /* 0x000000ffff1d7224 */ /* 0x000fce00078e0014 */
.L_x_129:
[----:B------:R-:W-:-:S13]  /*5d20*/  ISETP.NE.AND P0, PT, R21, RZ, PT ;  /* 0x000000ff1500720c */ /* 0x000fda0003f05270 */
[----:B------:R-:W-:Y:S05]  /*5d30*/  @!P0 BRA `(.L_x_128) ;  /* 0x0000000800388947 */ /* 0x000fea0003800000 */
[----:B------:R-:W-:-:S13]  /*5d40*/  ISETP.GE.U32.AND P0, PT, R12, 0x3, PT ;  /* 0x000000030c00780c */ /* 0x000fda0003f06070 */
[----:B------:R-:W-:Y:S05]  /*5d50*/  @!P0 BRA `(.L_x_147) ;  /* 0x0000000400208947 */ /* 0x000fea0003800000 */
[----:B------:R-:W-:Y:S01]  /*5d60*/  IADD3 R28, PT, PT, R24, R29, RZ ;  /* 0x0000001d181c7210 */ /* 0x000fe20007ffe0ff */
[----:B-1----:R-:W0:Y:S01]  /*5d70*/  MUFU.RCP R3, R26 ;  /* 0x0000001a00037308 */ /* 0x002e220000001000 */
[----:B------:R-:W-:Y:S02]  /*5d80*/  BSSY.RECONVERGENT B4, `(.L_x_148) ;  /* 0x000000e000047945 */ /* 0x000fe40003800200 */
[----:B------:R-:W-:-:S05]  /*5d90*/  LEA R28, R28, UR42, 0x2 ;  /* 0x0000002a1c1c7c11 */ /* 0x000fca000f8e10ff */
[----:B------:R-:W1:Y:S01]  /*5da0*/  LDS R5, [R28] ;  /* 0x000000001c057984 */ /* 0x000e620000000800 */
[----:B0-----:R-:W-:-:S04]  /*5db0*/  FFMA R0, -R26, R3, 1 ;  /* 0x3f8000001a007423 */ /* 0x001fc80000000103 */
[----:B------:R-:W-:Y:S01]  /*5dc0*/  FFMA R0, R3, R0, R3 ;  /* 0x0000000003007223 */ /* 0x000fe20000000003 */
[----:B-1----:R-:W0:Y:S03]  /*5dd0*/  FCHK P0, R5, R26 ;  /* 0x0000001a05007302 */ /* 0x002e260000000000 */
[----:B------:R-:W-:-:S04]  /*5de0*/  FFMA R3, R0, R5, RZ ;  /* 0x0000000500037223 */ /* 0x000fc800000000ff */
[----:B------:R-:W-:-:S04]  /*5df0*/  FFMA R4, -R26, R3, R5 ;  /* 0x000000031a047223 */ /* 0x000fc80000000105 */
[----:B------:R-:W-:Y:S01]  /*5e00*/  FFMA R3, R0, R4, R3 ;  /* 0x0000000400037223 */ /* 0x000fe20000000003 */
[----:B0-----:R-:W-:Y:S06]  /*5e10*/  @!P0 BRA `(.L_x_149) ;  /* 0x0000000000108947 */ /* 0x001fec0003800000 */
[----:B------:R-:W-:Y:S01]  /*5e20*/  IMAD.MOV.U32 R0, RZ, RZ, R5 ;  /* 0x000000ffff007224 */ /* 0x000fe200078e0005 */
[----:B------:R-:W-:Y:S02]  /*5e30*/  MOV R3, R26 ;  /* 0x0000001a00037202 */ /* 0x000fe40000000f00 */
[----:B------:R-:W-:-:S07]  /*5e40*/  MOV R6, 0x5e60 ;  /* 0x00005e6000067802 */ /* 0x000fce0000000f00 */
[----:B------:R-:W-:Y:S05]  /*5e50*/  CALL.REL.NOINC `($__internal_1_$__cuda_sm3x_div_rn_noftz_f32_slowpath) ;  /* 0x0000000800987944 */ /* 0x000fea0003c00000 */
.L_x_149:
[----:B------:R-:W-:Y:S05]  /*5e60*/  BSYNC.RECONVERGENT B4 ;  /* 0x0000000000047941 */ /* 0x000fea0003800200 */
.L_x_148:
[----:B------:R-:W0:Y:S01]  /*5e70*/  LDS R7, [R28+0x4] ;  /* 0x000004001c077984 */ /* 0x000e220000000800 */
[----:B------:R-:W1:Y:S01]  /*5e80*/  LDC.64 R18, c[0x0][0x398] ;  /* 0x0000e600ff127b82 */ /* 0x000e620000000a00 */
[----:B------:R-:W2:Y:S01]  /*5e90*/  MUFU.RCP R9, R26 ;  /* 0x0000001a00097308 */ /* 0x000ea20000001000 */
[----:B------:R-:W-:Y:S01]  /*5ea0*/  IMAD.IADD R5, R10, 0x1, R29 ;  /* 0x000000010a057824 */ /* 0x000fe200078e021d */
[----:B------:R-:W-:Y:S01]  /*5eb0*/  BSSY.RECONVERGENT B4, `(.L_x_150) ;  /* 0x000000f000047945 */ /* 0x000fe20003800200 */
[----:B--2---:R-:W-:-:S04]  /*5ec0*/  FFMA R0, -R26, R9, 1 ;  /* 0x3f8000001a007423 */ /* 0x004fc80000000109 */
[----:B------:R-:W-:Y:S01]  /*5ed0*/  FFMA R0, R9, R0, R9 ;  /* 0x0000000009007223 */ /* 0x000fe20000000009 */
[----:B-1----:R-:W-:-:S05]  /*5ee0*/  IMAD.WIDE R18, R5, 0x4, R18 ;  /* 0x0000000405127825 */ /* 0x002fca00078e0212 */
[----:B------:R1:W-:Y:S01]  /*5ef0*/  STG.E desc[UR36][R18.64], R3 ;  /* 0x0000000312007986 */ /* 0x0003e2000c101924 */
[----:B0-----:R-:W0:Y:S01]  /*5f00*/  FCHK P0, R7, R26 ;  /* 0x0000001a07007302 */ /* 0x001e220000000000 */
[----:B------:R-:W-:-:S04]  /*5f10*/  FFMA R5, R0, R7, RZ ;  /* 0x0000000700057223 */ /* 0x000fc800000000ff */
[----:B------:R-:W-:-:S04]  /*5f20*/  FFMA R4, -R26, R5, R7 ;  /* 0x000000051a047223 */ /* 0x000fc80000000107 */
[----:B------:R-:W-:Y:S01]  /*5f30*/  FFMA R5, R0, R4, R5 ;  /* 0x0000000400057223 */ /* 0x000fe20000000005 */
[----:B01----:R-:W-:Y:S06]  /*5f40*/  @!P0 BRA `(.L_x_151) ;  /* 0x0000000000148947 */ /* 0x003fec0003800000 */
[----:B------:R-:W-:Y:S01]  /*5f50*/  MOV R0, R7 ;  /* 0x0000000700007202 */ /* 0x000fe20000000f00 */
[----:B------:R-:W-:Y:S01]  /*5f60*/  IMAD.MOV.U32 R3, RZ, RZ, R26 ;  /* 0x000000ffff037224 */ /* 0x000fe200078e001a */
[----:B------:R-:W-:-:S07]  /*5f70*/  MOV R6, 0x5f90 ;  /* 0x00005f9000067802 */ /* 0x000fce0000000f00 */
[----:B------:R-:W-:Y:S05]  /*5f80*/  CALL.REL.NOINC `($__internal_1_$__cuda_sm3x_div_rn_noftz_f32_slowpath) ;  /* 0x00000008004c7944 */ /* 0x000fea0003c00000 */
[----:B------:R-:W-:-:S07]  /*5f90*/  MOV R5, R3 ;  /* 0x0000000300057202 */ /* 0x000fce0000000f00 */
.L_x_151:
[----:B------:R-:W-:Y:S05]  /*5fa0*/  BSYNC.RECONVERGENT B4 ;  /* 0x0000000000047941 */ /* 0x000fea0003800200 */
.L_x_150:
        /* <DEDUP_REMOVED lines=15> */
.L_x_153:
[----:B------:R-:W-:Y:S05]  /*60a0*/  BSYNC.RECONVERGENT B4 ;  /* 0x0000000000047941 */ /* 0x000fea0003800200 */
.L_x_152:
        /* <DEDUP_REMOVED lines=16> */
.L_x_155:
[----:B------:R-:W-:Y:S05]  /*61b0*/  BSYNC.RECONVERGENT B4 ;  /* 0x0000000000047941 */ /* 0x000fea0003800200 */
.L_x_154:
[----:B------:R0:W-:Y:S01]  /*61c0*/  STG.E desc[UR36][R18.64+0xc], R5 ;  /* 0x00000c0512007986 */ /* 0x0001e2000c101924 */
[----:B------:R-:W-:-:S07]  /*61d0*/  IADD3 R29, PT, PT, R29, 0x4, RZ ;  /* 0x000000041d1d7810 */ /* 0x000fce0007ffe0ff */
.L_x_147:
[----:B------:R-:W-:-:S13]  /*61e0*/  ISETP.NE.AND P0, PT, R16, RZ, PT ;  /* 0x000000ff1000720c */ /* 0x000fda0003f05270 */
[----:B------:R-:W-:Y:S05]  /*61f0*/  @!P0 BRA `(.L_x_128) ;  /* 0x0000000400088947 */ /* 0x000fea0003800000 */
[----:B------:R-:W-:-:S13]  /*6200*/  ISETP.NE.AND P0, PT, R16, 0x1, PT ;  /* 0x000000011000780c */ /* 0x000fda0003f05270 */
[----:B------:R-:W-:Y:S05]  /*6210*/  @!P0 BRA `(.L_x_156) ;  /* 0x00000000009c8947 */ /* 0x000fea0003800000 */
[----:B------:R-:W-:Y:S01]  /*6220*/  IMAD.IADD R28, R24, 0x1, R29 ;  /* 0x00000001181c7824 */ /* 0x000fe200078e021d */
[----:B-1----:R-:W1:Y:S01]  /*6230*/  MUFU.RCP R3, R26 ;  /* 0x0000001a00037308 */ /* 0x002e620000001000 */
[----:B------:R-:W-:Y:S03]  /*6240*/  BSSY.RECONVERGENT B4, `(.L_x_157) ;  /* 0x000000e000047945 */ /* 0x000fe60003800200 */
[----:B------:R-:W-:-:S05]  /*6250*/  LEA R28, R28, UR42, 0x2 ;  /* 0x0000002a1c1c7c11 */ /* 0x000fca000f8e10ff */
[----:B0-----:R-:W0:Y:S01]  /*6260*/  LDS R5, [R28] ;  /* 0x000000001c057984 */ /* 0x001e220000000800 */
[----:B-1----:R-:W-:-:S04]  /*6270*/  FFMA R0, -R26, R3, 1 ;  /* 0x3f8000001a007423 */ /* 0x002fc80000000103 */
[----:B------:R-:W-:Y:S01]  /*6280*/  FFMA R0, R3, R0, R3 ;  /* 0x0000000003007223 */ /* 0x000fe20000000003 */
[----:B0-----:R-:W0:Y:S03]  /*6290*/  FCHK P0, R5, R26 ;  /* 0x0000001a05007302 */ /* 0x001e260000000000 */
[----:B------:R-:W-:-:S04]  /*62a0*/  FFMA R3, R0, R5, RZ ;  /* 0x0000000500037223 */ /* 0x000fc800000000ff */
[----:B------:R-:W-:-:S04]  /*62b0*/  FFMA R4, -R26, R3, R5 ;  /* 0x000000031a047223 */ /* 0x000fc80000000105 */
[----:B------:R-:W-:Y:S01]  /*62c0*/  FFMA R3, R0, R4, R3 ;  /* 0x0000000400037223 */ /* 0x000fe20000000003 */
[----:B0-----:R-:W-:Y:S06]  /*62d0*/  @!P0 BRA `(.L_x_158) ;  /* 0x0000000000108947 */ /* 0x001fec0003800000 */
[----:B------:R-:W-:Y:S01]  /*62e0*/  MOV R0, R5 ;  /* 0x0000000500007202 */ /* 0x000fe20000000f00 */
[----:B------:R-:W-:Y:S01]  /*62f0*/  IMAD.MOV.U32 R3, RZ, RZ, R26 ;  /* 0x000000ffff037224 */ /* 0x000fe200078e001a */
[----:B------:R-:W-:-:S07]  /*6300*/  MOV R6, 0x6320 ;  /* 0x0000632000067802 */ /* 0x000fce0000000f00 */
[----:B------:R-:W-:Y:S05]  /*6310*/  CALL.REL.NOINC `($__internal_1_$__cuda_sm3x_div_rn_noftz_f32_slowpath) ;  /* 0x0000000400687944 */ /* 0x000fea0003c00000 */
.L_x_158:
[----:B------:R-:W-:Y:S05]  /*6320*/  BSYNC.RECONVERGENT B4 ;  /* 0x0000000000047941 */ /* 0x000fea0003800200 */
.L_x_157:
[----:B------:R-:W0:Y:S01]  /*6330*/  LDS R7, [R28+0x4] ;  /* 0x000004001c077984 */ /* 0x000e220000000800 */
[----:B------:R-:W1:Y:S01]  /*6340*/  LDC.64 R18, c[0x0][0x398] ;  /* 0x0000e600ff127b82 */ /* 0x000e620000000a00 */
[----:B------:R-:W2:Y:S01]  /*6350*/  MUFU.RCP R9, R26 ;  /* 0x0000001a00097308 */ /* 0x000ea20000001000 */
[----:B------:R-:W-:Y:S01]  /*6360*/  IADD3 R5, PT, PT, R10, R29, RZ ;  /* 0x0000001d0a057210 */ /* 0x000fe20007ffe0ff */
        /* <DEDUP_REMOVED lines=10> */
[----:B------:R-:W-:Y:S01]  /*6410*/  IMAD.MOV.U32 R0, RZ, RZ, R7 ;  /* 0x000000ffff007224 */ /* 0x000fe200078e0007 */
[----:B------:R-:W-:Y:S02]  /*6420*/  MOV R3, R26 ;  /* 0x0000001a00037202 */ /* 0x000fe40000000f00 */
[----:B------:R-:W-:-:S07]  /*6430*/  MOV R6, 0x6450 ;  /* 0x0000645000067802 */ /* 0x000fce0000000f00 */
[----:B------:R-:W-:Y:S05]  /*6440*/  CALL.REL.NOINC `($__internal_1_$__cuda_sm3x_div_rn_noftz_f32_slowpath) ;  /* 0x00000004001c7944 */ /* 0x000fea0003c00000 */
[----:B------:R-:W-:-:S07]  /*6450*/  IMAD.MOV.U32 R5, RZ, RZ, R3 ;  /* 0x000000ffff057224 */ /* 0x000fce00078e0003 */
.L_x_160:
[----:B------:R-:W-:Y:S05]  /*6460*/  BSYNC.RECONVERGENT B4 ;  /* 0x0000000000047941 */ /* 0x000fea0003800200 */
.L_x_159:
[----:B------:R2:W-:Y:S01]  /*6470*/  STG.E desc[UR36][R18.64+0x4], R5 ;  /* 0x0000040512007986 */ /* 0x0005e2000c101924 */
[----:B------:R-:W-:-:S07]  /*6480*/  IADD3 R29, PT, PT, R29, 0x2, RZ ;  /* 0x000000021d1d7810 */ /* 0x000fce0007ffe0ff */
.L_x_156:
[----:B------:R-:W3:Y:S02]  /*6490*/  LDCU UR4, c[0x0][0x3a4] ;  /* 0x00007480ff0477ac */ /* 0x000ee40008000800 */
[----:B---3--:R-:W-:-:S09]  /*64a0*/  ULOP3.LUT UP0, URZ, UR4, 0x1, URZ, 0xc0, !UPT ;  /* 0x0000000104ff7892 */ /* 0x008fd2000f80c0ff */
[----:B------:R-:W-:Y:S05]  /*64b0*/  BRA.U !UP0, `(.L_x_128) ;  /* 0x0000000108587547 */ /* 0x000fea000b800000 */
[----:B------:R-:W-:Y:S01]  /*64c0*/  IMAD.IADD R0, R24, 0x1, R29 ;  /* 0x0000000118007824 */ /* 0x000fe200078e021d */
[----:B012---:R-:W0:Y:S01]  /*64d0*/  MUFU.RCP R5, R26 ;  /* 0x0000001a00057308 */ /* 0x007e220000001000 */
[----:B------:R-:W-:Y:S03]  /*64e0*/  BSSY.RECONVERGENT B4, `(.L_x_161) ;  /* 0x000000f000047945 */ /* 0x000fe60003800200 */
[----:B------:R-:W-:-:S06]  /*64f0*/  LEA R3, R0, UR42, 0x2 ;  /* 0x0000002a00037c11 */ /* 0x000fcc000f8e10ff */
        /* <DEDUP_REMOVED lines=12> */
[----:B------:R-:W-:-:S07]  /*65c0*/  MOV R7, R3 ;  /* 0x0000000300077202 */ /* 0x000fce0000000f00 */
.L_x_162:
[----:B------:R-:W-:Y:S05]  /*65d0*/  BSYNC.RECONVERGENT B4 ;  /* 0x0000000000047941 */ /* 0x000fea0003800200 */
.L_x_161:
[----:B------:R-:W0:Y:S01]  /*65e0*/  LDC.64 R4, c[0x0][0x398] ;  /* 0x0000e600ff047b82 */ /* 0x000e220000000a00 */
[----:B------:R-:W-:-:S04]  /*65f0*/  IMAD.IADD R3, R10, 0x1, R29 ;  /* 0x000000010a037824 */ /* 0x000fc800078e021d */
[----:B0-----:R-:W-:-:S05]  /*6600*/  IMAD.WIDE R4, R3, 0x4, R4 ;  /* 0x0000000403047825 */ /* 0x001fca00078e0204 */
[----:B------:R3:W-:Y:S02]  /*6610*/  STG.E desc[UR36][R4.64], R7 ;  /* 0x0000000704007986 */ /* 0x0007e4000c101924 */
.L_x_128:
[----:B------:R-:W-:Y:S05]  /*6620*/  BSYNC.RECONVERGENT B0 ;  /* 0x0000000000007941 */ /* 0x000fea0003800200 */
.L_x_127:
[----:B------:R-:W-:Y:S05]  /*6630*/  @!P2 BRA `(.L_x_163) ;  /* 0xffffffec004ca947 */ /* 0x000fea000383ffff */
.L_x_126:
[----:B------:R-:W-:Y:S05]  /*6640*/  BSYNC.RECONVERGENT B3 ;  /* 0x0000000000037941 */ /* 0x000fea0003800200 */
.L_x_125:
[----:B------:R-:W-:-:S13]  /*6650*/  ISETP.NE.AND P0, PT, R17, RZ, PT ;  /* 0x000000ff1100720c */ /* 0x000fda0003f05270 */
[----:B------:R-:W-:Y:S05]  /*6660*/  @P0 EXIT ;  /* 0x000000000000094d */ /* 0x000fea0003800000 */
[----:B------:R-:W-:Y:S01]  /*6670*/  MOV R8, UR58 ;  /* 0x0000003a00087c02 */ /* 0x000fe20008000f00 */
[----:B------:R-:W-:Y:S01]  /*6680*/  IMAD.MOV.U32 R9, RZ, RZ, RZ ;  /* 0x000000ffff097224 */ /* 0x000fe200078e00ff */
[----:B------:R-:W-:Y:S01]  /*6690*/  MOV R10, UR57 ;  /* 0x00000039000a7c02 */ /* 0x000fe20008000f00 */
[----:B------:R-:W1:Y:S01]  /*66a0*/  LDCU.64 UR4, c[0x4][0x28] ;  /* 0x01000500ff0477ac */ /* 0x000e620008000a00 */
[----:B------:R-:W-:Y:S01]  /*66b0*/  MOV R0, 0x0 ;  /* 0x0000000000007802 */ /* 0x000fe20000000f00 */
[----:B------:R-:W-:Y:S01]  /*66c0*/  IMAD.U32 R6, RZ, RZ, UR44 ;  /* 0x0000002cff067e24 */ /* 0x000fe2000f8e00ff */
[----:B------:R0:W-:Y:S01]  /*66d0*/  STL.64 [R1], R8 ;  /* 0x0000000801007387 */ /* 0x0001e20000100a00 */
[----:B---3--:R-:W-:Y:S01]  /*66e0*/  MOV R7, UR43 ;  /* 0x0000002b00077c02 */ /* 0x008fe20008000f00 */
[----:B------:R3:W3:Y:S02]  /*66f0*/  LDC.64 R2, c[0x4][R0] ;  /* 0x0100000000027b82 */ /* 0x0006e40000000a00 */
[----:B------:R0:W-:Y:S01]  /*6700*/  STL [R1+0x8], R10 ;  /* 0x0000080a01007387 */ /* 0x0001e20000100800 */
[----:B-12---:R-:W-:Y:S01]  /*6710*/  IMAD.U32 R4, RZ, RZ, UR4 ;  /* 0x00000004ff047e24 */ /* 0x006fe2000f8e00ff */
[----:B0---4-:R-:W-:-:S07]  /*6720*/  MOV R5, UR5 ;  /* 0x0000000500057c02 */ /* 0x011fce0008000f00 */
[----:B------:R-:W-:-:S07]  /*6730*/  LEPC R20, `(.L_x_164) ;  /* 0x000000001014794e */ /* 0x000fce0000000000 */
[----:B---3--:R-:W-:Y:S05]  /*6740*/  CALL.ABS.NOINC R2 ;  /* 0x0000000002007343 */ /* 0x008fea0003c00000 */
.L_x_164:
[----:B------:R-:W-:Y:S05]  /*6750*/  EXIT ;  /* 0x000000000000794d */ /* 0x000fea0003800000 */
        .weak           $__internal_0_$__cuda_sm20_sqrt_rn_f32_slowpath
        .type           $__internal_0_$__cuda_sm20_sqrt_rn_f32_slowpath,@function
        .size           $__internal_0_$__cuda_sm20_sqrt_rn_f32_slowpath,($__internal_1_$__cuda_sm3x_div_rn_noftz_f32_slowpath - $__internal_0_$__cuda_sm20_sqrt_rn_f32_slowpath)
$__internal_0_$__cuda_sm20_sqrt_rn_f32_slowpath:
[----:B------:R-:W-:-:S13]  /*6760*/  LOP3.LUT P0, RZ, R0, 0x7fffffff, RZ, 0xc0, !PT ;  /* 0x7fffffff00ff7812 */ /* 0x000fda000780c0ff */
[----:B------:R-:W-:Y:S01]  /*6770*/  @!P0 IMAD.MOV.U32 R3, RZ, RZ, R0 ;  /* 0x000000ffff038224 */ /* 0x000fe200078e0000 */
[----:B------:R-:W-:Y:S06]  /*6780*/  @!P0 BRA `(.L_x_165) ;  /* 0x0000000000408947 */ /* 0x000fec0003800000 */
[----:B------:R-:W-:-:S13]  /*6790*/  FSETP.GEU.FTZ.AND P0, PT, R0, RZ, PT ;  /* 0x000000ff0000720b */ /* 0x000fda0003f1e000 */
[----:B------:R-:W-:Y:S01]  /*67a0*/  @!P0 MOV R3, 0x7fffffff ;  /* 0x7fffffff00038802 */ /* 0x000fe20000000f00 */
[----:B------:R-:W-:Y:S06]  /*67b0*/  @!P0 BRA `(.L_x_165) ;  /* 0x0000000000348947 */ /* 0x000fec0003800000 */
[----:B------:R-:W-:-:S13]  /*67c0*/  FSETP.GTU.FTZ.AND P0, PT, |R0|, +INF , PT ;  /* 0x7f8000000000780b */ /* 0x000fda0003f1c200 */
[----:B------:R-:W-:Y:S01]  /*67d0*/  @P0 FADD.FTZ R3, R0, 1 ;  /* 0x3f80000000030421 */ /* 0x000fe20000010000 */
[----:B------:R-:W-:Y:S06]  /*67e0*/  @P0 BRA `(.L_x_165) ;  /* 0x0000000000280947 */ /* 0x000fec0003800000 */
[----:B------:R-:W-:-:S13]  /*67f0*/  FSETP.NEU.FTZ.AND P0, PT, |R0|, +INF , PT ;  /* 0x7f8000000000780b */ /* 0x000fda0003f1d200 */
[----:B------:R-:W-:-:S04]  /*6800*/  @P0 FFMA R4, R0, 1.84467440737095516160e+19, RZ ;  /* 0x5f80000000040823 */ /* 0x000fc800000000ff */
[----:B------:R-:W0:Y:S02]  /*6810*/  @P0 MUFU.RSQ R3, R4 ;  /* 0x0000000400030308 */ /* 0x000e240000001400 */
[----:B0-----:R-:W-:Y:S01]  /*6820*/  @P0 FMUL.FTZ R5, R4, R3 ;  /* 0x0000000304050220 */ /* 0x001fe20000410000 */
[----:B------:R-:W-:Y:S01]  /*6830*/  @P0 FMUL.FTZ R7, R3, 0.5 ;  /* 0x3f00000003070820 */ /* 0x000fe20000410000 */
[----:B------:R-:W-:Y:S02]  /*6840*/  @!P0 IMAD.MOV.U32 R3, RZ, RZ, R0 ;  /* 0x000000ffff038224 */ /* 0x000fe400078e0000 */
[----:B------:R-:W-:-:S04]  /*6850*/  @P0 FADD.FTZ R6, -R5, -RZ ;  /* 0x800000ff05060221 */ /* 0x000fc80000010100 */
[----:B------:R-:W-:-:S04]  /*6860*/  @P0 FFMA R6, R5, R6, R4 ;  /* 0x0000000605060223 */ /* 0x000fc80000000004 */
[----:B------:R-:W-:-:S04]  /*6870*/  @P0 FFMA R6, R6, R7, R5 ;  /* 0x0000000706060223 */ /* 0x000fc80000000005 */
[----:B------:R-:W-:-:S07]  /*6880*/  @P0 FMUL.FTZ R3, R6, 2.3283064365386962891e-10 ;  /* 0x2f80000006030820 */ /* 0x000fce0000410000 */
.L_x_165:
[----:B------:R-:W-:Y:S01]  /*6890*/  MOV R4, R8 ;  /* 0x0000000800047202 */ /* 0x000fe20000000f00 */
[----:B------:R-:W-:-:S04]  /*68a0*/  IMAD.MOV.U32 R5, RZ, RZ, 0x0 ;  /* 0x00000000ff057424 */ /* 0x000fc800078e00ff */
[----:B------:R-:W-:Y:S05]  /*68b0*/  RET.REL.NODEC R4 `(_Z20flashAttentionKernelPfS_S_S_iii) ;  /* 0xffffff9404d07950 */ /* 0x000fea0003c3ffff */
        .weak           $__internal_1_$__cuda_sm3x_div_rn_noftz_f32_slowpath
        .type           $__internal_1_$__cuda_sm3x_div_rn_noftz_f32_slowpath,@function
        .size           $__internal_1_$__cuda_sm3x_div_rn_noftz_f32_slowpath,(.L_x_179 - $__internal_1_$__cuda_sm3x_div_rn_noftz_f32_slowpath)
$__internal_1_$__cuda_sm3x_div_rn_noftz_f32_slowpath:
[----:B------:R-:W-:Y:S01]  /*68c0*/  SHF.R.U32.HI R5, RZ, 0x17, R3 ;  /* 0x00000017ff057819 */ /* 0x000fe20000011603 */
[----:B------:R-:W-:Y:S01]  /*68d0*/  BSSY.RECONVERGENT B1, `(.L_x_166) ;  /* 0x0000062000017945 */ /* 0x000fe20003800200 */
[----:B------:R-:W-:Y:S02]  /*68e0*/  SHF.R.U32.HI R7, RZ, 0x17, R0 ;  /* 0x00000017ff077819 */ /* 0x000fe40000011600 */
[----:B------:R-:W-:Y:S02]  /*68f0*/  LOP3.LUT R5, R5, 0xff, RZ, 0xc0, !PT ;  /* 0x000000ff05057812 */ /* 0x000fe400078ec0ff */
[----:B------:R-:W-:Y:S02]  /*6900*/  LOP3.LUT R7, R7, 0xff, RZ, 0xc0, !PT ;  /* 0x000000ff07077812 */ /* 0x000fe400078ec0ff */
[----:B------:R-:W-:-:S03]  /*6910*/  IADD3 R8, PT, PT, R5, -0x1, RZ ;  /* 0xffffffff05087810 */ /* 0x000fc60007ffe0ff */
[----:B------:R-:W-:Y:S01]  /*6920*/  VIADD R9, R7, 0xffffffff ;  /* 0xffffffff07097836 */ /* 0x000fe20000000000 */
[----:B------:R-:W-:-:S04]  /*6930*/  ISETP.GT.U32.AND P0, PT, R8, 0xfd, PT ;  /* 0x000000fd0800780c */ /* 0x000fc80003f04070 */
[----:B------:R-:W-:-:S13]  /*6940*/  ISETP.GT.U32.OR P0, PT, R9, 0xfd, P0 ;  /* 0x000000fd0900780c */ /* 0x000fda0000704470 */
[----:B------:R-:W-:Y:S01]  /*6950*/  @!P0 MOV R4, RZ ;  /* 0x000000ff00048202 */ /* 0x000fe20000000f00 */
[----:B------:R-:W-:Y:S06]  /*6960*/  @!P0 BRA `(.L_x_167) ;  /* 0x00000000005c8947 */ /* 0x000fec0003800000 */
[----:B------:R-:W-:Y:S02]  /*6970*/  FSETP.GTU.FTZ.AND P0, PT, |R0|, +INF , PT ;  /* 0x7f8000000000780b */ /* 0x000fe40003f1c200 */
[----:B------:R-:W-:-:S04]  /*6980*/  FSETP.GTU.FTZ.AND P1, PT, |R3|, +INF , PT ;  /* 0x7f8000000300780b */ /* 0x000fc80003f3c200 */
[----:B------:R-:W-:-:S13]  /*6990*/  PLOP3.LUT P0, PT, P0, P1, PT, 0xf8, 0x8f ;  /* 0x00000000008f781c */ /* 0x000fda0000703f70 */
[----:B------:R-:W-:Y:S05]  /*69a0*/  @P0 BRA `(.L_x_168) ;  /* 0x00000004004c0947 */ /* 0x000fea0003800000 */
[----:B------:R-:W-:-:S13]  /*69b0*/  LOP3.LUT P0, RZ, R3, 0x7fffffff, R0, 0xc8, !PT ;  /* 0x7fffffff03ff7812 */ /* 0x000fda000780c800 */
[----:B------:R-:W-:Y:S05]  /*69c0*/  @!P0 BRA `(.L_x_169) ;  /* 0x00000004003c8947 */ /* 0x000fea0003800000 */
[C---:B------:R-:W-:Y:S02]  /*69d0*/  FSETP.NEU.FTZ.AND P3, PT, |R0|.reuse, +INF , PT ;  /* 0x7f8000000000780b */ /* 0x040fe40003f7d200 */
[----:B------:R-:W-:Y:S02]  /*69e0*/  FSETP.NEU.FTZ.AND P1, PT, |R3|, +INF , PT ;  /* 0x7f8000000300780b */ /* 0x000fe40003f3d200 */
[----:B------:R-:W-:-:S11]  /*69f0*/  FSETP.NEU.FTZ.AND P0, PT, |R0|, +INF , PT ;  /* 0x7f8000000000780b */ /* 0x000fd60003f1d200 */
[----:B------:R-:W-:Y:S05]  /*6a00*/  @!P1 BRA !P3, `(.L_x_169) ;  /* 0x00000004002c9947 */ /* 0x000fea0005800000 */
[----:B------:R-:W-:-:S04]  /*6a10*/  LOP3.LUT P3, RZ, R0, 0x7fffffff, RZ, 0xc0, !PT ;  /* 0x7fffffff00ff7812 */ /* 0x000fc8000786c0ff */
[----:B------:R-:W-:-:S13]  /*6a20*/  PLOP3.LUT P1, PT, P1, P3, PT, 0x2f, 0xf2 ;  /* 0x0000000000f2781c */ /* 0x000fda0000f26577 */
[----:B------:R-:W-:Y:S05]  /*6a30*/  @P1 BRA `(.L_x_170) ;  /* 0x0000000400181947 */ /* 0x000fea0003800000 */
[----:B------:R-:W-:-:S04]  /*6a40*/  LOP3.LUT P1, RZ, R3, 0x7fffffff, RZ, 0xc0, !PT ;  /* 0x7fffffff03ff7812 */ /* 0x000fc8000782c0ff */
[----:B------:R-:W-:-:S13]  /*6a50*/  PLOP3.LUT P0, PT, P0, P1, PT, 0x2f, 0xf2 ;  /* 0x0000000000f2781c */ /* 0x000fda0000702577 */
[----:B------:R-:W-:Y:S05]  /*6a60*/  @P0 BRA `(.L_x_171) ;  /* 0x0000000400000947 */ /* 0x000fea0003800000 */
[----:B------:R-:W-:Y:S02]  /*6a70*/  ISETP.GE.AND P0, PT, R9, RZ, PT ;  /* 0x000000ff0900720c */ /* 0x000fe40003f06270 */
[----:B------:R-:W-:-:S11]  /*6a80*/  ISETP.GE.AND P1, PT, R8, RZ, PT ;  /* 0x000000ff0800720c */ /* 0x000fd60003f26270 */
[----:B------:R-:W-:Y:S01]  /*6a90*/  @P0 IMAD.MOV.U32 R4, RZ, RZ, RZ ;  /* 0x000000ffff040224 */ /* 0x000fe200078e00ff */
[----:B------:R-:W-:Y:S01]  /*6aa0*/  @!P0 MOV R4, 0xffffffc0 ;  /* 0xffffffc000048802 */ /* 0x000fe20000000f00 */
[----:B------:R-:W-:Y:S01]  /*6ab0*/  @!P0 FFMA R0, R0, 1.84467440737095516160e+19, RZ ;  /* 0x5f80000000008823 */ /* 0x000fe200000000ff */
[----:B------:R-:W-:-:S03]  /*6ac0*/  @!P1 FFMA R3, R3, 1.84467440737095516160e+19, RZ ;  /* 0x5f80000003039823 */ /* 0x000fc600000000ff */
[----:B------:R-:W-:-:S07]  /*6ad0*/  @!P1 VIADD R4, R4, 0x40 ;  /* 0x0000004004049836 */ /* 0x000fce0000000000 */
.L_x_167:
[----:B------:R-:W-:Y:S01]  /*6ae0*/  LEA R30, R5, 0xc0800000, 0x17 ;  /* 0xc0800000051e7811 */ /* 0x000fe200078eb8ff */
[----:B------:R-:W-:Y:S01]  /*6af0*/  VIADD R7, R7, 0xffffff81 ;  /* 0xffffff8107077836 */ /* 0x000fe20000000000 */
[----:B------:R-:W-:Y:S02]  /*6b00*/  BSSY.RECONVERGENT B2, `(.L_x_172) ;  /* 0x0000035000027945 */ /* 0x000fe40003800200 */
[----:B------:R-:W-:Y:S01]  /*6b10*/  IADD3 R30, PT, PT, -R30, R3, RZ ;  /* 0x000000031e1e7210 */ /* 0x000fe20007ffe1ff */
[C---:B------:R-:W-:Y:S01]  /*6b20*/  IMAD R0, R7.reuse, -0x800000, R0 ;  /* 0xff80000007007824 */ /* 0x040fe200078e0200 */
[----:B------:R-:W-:Y:S02]  /*6b30*/  IADD3 R5, PT, PT, R7, 0x7f, -R5 ;  /* 0x0000007f07057810 */ /* 0x000fe40007ffe805 */
[----:B------:R-:W0:Y:S01]  /*6b40*/  MUFU.RCP R8, R30 ;  /* 0x0000001e00087308 */ /* 0x000e220000001000 */
[----:B------:R-:W-:Y:S01]  /*6b50*/  FADD.FTZ R3, -R30, -RZ ;  /* 0x800000ff1e037221 */ /* 0x000fe20000010100 */
[----:B------:R-:W-:-:S03]  /*6b60*/  IADD3 R5, PT, PT, R5, R4, RZ ;  /* 0x0000000405057210 */ /* 0x000fc60007ffe0ff */
[----:B0-----:R-:W-:-:S04]  /*6b70*/  FFMA R9, R8, R3, 1 ;  /* 0x3f80000008097423 */ /* 0x001fc80000000003 */
[----:B------:R-:W-:-:S04]  /*6b80*/  FFMA R9, R8, R9, R8 ;  /* 0x0000000908097223 */ /* 0x000fc80000000008 */
[----:B------:R-:W-:-:S04]  /*6b90*/  FFMA R8, R0, R9, RZ ;  /* 0x0000000900087223 */ /* 0x000fc800000000ff */
[----:B------:R-:W-:-:S04]  /*6ba0*/  FFMA R27, R3, R8, R0 ;  /* 0x00000008031b7223 */ /* 0x000fc80000000000 */
[----:B------:R-:W-:-:S04]  /*6bb0*/  FFMA R8, R9, R27, R8 ;  /* 0x0000001b09087223 */ /* 0x000fc80000000008 */
[----:B------:R-:W-:-:S04]  /*6bc0*/  FFMA R3, R3, R8, R0 ;  /* 0x0000000803037223 */ /* 0x000fc80000000000 */
[----:B------:R-:W-:-:S05]  /*6bd0*/  FFMA R0, R9, R3, R8 ;  /* 0x0000000309007223 */ /* 0x000fca0000000008 */
[----:B------:R-:W-:-:S04]  /*6be0*/  SHF.R.U32.HI R7, RZ, 0x17, R0 ;  /* 0x00000017ff077819 */ /* 0x000fc80000011600 */
[----:B------:R-:W-:-:S05]  /*6bf0*/  LOP3.LUT R4, R7, 0xff, RZ, 0xc0, !PT ;  /* 0x000000ff07047812 */ /* 0x000fca00078ec0ff */
[----:B------:R-:W-:-:S05]  /*6c00*/  IMAD.IADD R4, R4, 0x1, R5 ;  /* 0x0000000104047824 */ /* 0x000fca00078e0205 */
[----:B------:R-:W-:-:S04]  /*6c10*/  IADD3 R7, PT, PT, R4, -0x1, RZ ;  /* 0xffffffff04077810 */ /* 0x000fc80007ffe0ff */
[----:B------:R-:W-:-:S13]  /*6c20*/  ISETP.GE.U32.AND P0, PT, R7, 0xfe, PT ;  /* 0x000000fe0700780c */ /* 0x000fda0003f06070 */
[----:B------:R-:W-:Y:S05]  /*6c30*/  @!P0 BRA `(.L_x_173) ;  /* 0x0000000000808947 */ /* 0x000fea0003800000 */
[----:B------:R-:W-:-:S13]  /*6c40*/  ISETP.GT.AND P0, PT, R4, 0xfe, PT ;  /* 0x000000fe0400780c */ /* 0x000fda0003f04270 */
[----:B------:R-:W-:Y:S05]  /*6c50*/  @P0 BRA `(.L_x_174) ;  /* 0x00000000006c0947 */ /* 0x000fea0003800000 */
[----:B------:R-:W-:-:S13]  /*6c60*/  ISETP.GE.AND P0, PT, R4, 0x1, PT ;  /* 0x000000010400780c */ /* 0x000fda0003f06270 */
[----:B------:R-:W-:Y:S05]  /*6c70*/  @P0 BRA `(.L_x_175) ;  /* 0x0000000000740947 */ /* 0x000fea0003800000 */
[----:B------:R-:W-:Y:S02]  /*6c80*/  ISETP.GE.AND P0, PT, R4, -0x18, PT ;  /* 0xffffffe80400780c */ /* 0x000fe40003f06270 */
[----:B------:R-:W-:-:S11]  /*6c90*/  LOP3.LUT R0, R0, 0x80000000, RZ, 0xc0, !PT ;  /* 0x8000000000007812 */ /* 0x000fd600078ec0ff */
[----:B------:R-:W-:Y:S05]  /*6ca0*/  @!P0 BRA `(.L_x_175) ;  /* 0x0000000000688947 */ /* 0x000fea0003800000 */
[CCC-:B------:R-:W-:Y:S01]  /*6cb0*/  FFMA.RZ R7, R9.reuse, R3.reuse, R8.reuse ;  /* 0x0000000309077223 */ /* 0x1c0fe2000000c008 */
[CCC-:B------:R-:W-:Y:S01]  /*6cc0*/  FFMA.RP R5, R9.reuse, R3.reuse, R8.reuse ;  /* 0x0000000309057223 */ /* 0x1c0fe20000008008 */
[----:B------:R-:W-:Y:S01]  /*6cd0*/  FFMA.RM R8, R9, R3, R8 ;  /* 0x0000000309087223 */ /* 0x000fe20000004008 */
[C---:B------:R-:W-:Y:S01]  /*6ce0*/  VIADD R3, R4.reuse, 0x20 ;  /* 0x0000002004037836 */ /* 0x040fe20000000000 */
[C---:B------:R-:W-:Y:S02]  /*6cf0*/  ISETP.NE.AND P3, PT, R4.reuse, RZ, PT ;  /* 0x000000ff0400720c */ /* 0x040fe40003f65270 */
[----:B------:R-:W-:Y:S02]  /*6d00*/  LOP3.LUT R7, R7, 0x7fffff, RZ, 0xc0, !PT ;  /* 0x007fffff07077812 */ /* 0x000fe400078ec0ff */
[----:B------:R-:W-:Y:S02]  /*6d10*/  ISETP.NE.AND P1, PT, R4, RZ, PT ;  /* 0x000000ff0400720c */ /* 0x000fe40003f25270 */
[----:B------:R-:W-:-:S02]  /*6d20*/  LOP3.LUT R30, R7, 0x800000, RZ, 0xfc, !PT ;  /* 0x00800000071e7812 */ /* 0x000fc400078efcff */
[----:B------:R-:W-:Y:S02]  /*6d30*/  IADD3 R4, PT, PT, -R4, RZ, RZ ;  /* 0x000000ff04047210 */ /* 0x000fe40007ffe1ff */
[----:B------:R-:W-:Y:S02]  /*6d40*/  SHF.L.U32 R3, R30, R3, RZ ;  /* 0x000000031e037219 */ /* 0x000fe400000006ff */
[----:B------:R-:W-:Y:S02]  /*6d50*/  FSETP.NEU.FTZ.AND P0, PT, R5, R8, PT ;  /* 0x000000080500720b */ /* 0x000fe40003f1d000 */
[----:B------:R-:W-:Y:S02]  /*6d60*/  SEL R5, R4, RZ, P3 ;  /* 0x000000ff04057207 */ /* 0x000fe40001800000 */
[----:B------:R-:W-:Y:S02]  /*6d70*/  ISETP.NE.AND P1, PT, R3, RZ, P1 ;  /* 0x000000ff0300720c */ /* 0x000fe40000f25270 */
[----:B------:R-:W-:-:S02]  /*6d80*/  SHF.R.U32.HI R5, RZ, R5, R30 ;  /* 0x00000005ff057219 */ /* 0x000fc4000001161e */
[----:B------:R-:W-:Y:S02]  /*6d90*/  PLOP3.LUT P0, PT, P0, P1, PT, 0xf8, 0x8f ;  /* 0x00000000008f781c */ /* 0x000fe40000703f70 */
[----:B------:R-:W-:Y:S02]  /*6da0*/  SHF.R.U32.HI R3, RZ, 0x1, R5 ;  /* 0x00000001ff037819 */ /* 0x000fe40000011605 */
[----:B------:R-:W-:-:S04]  /*6db0*/  SEL R4, RZ, 0x1, !P0 ;  /* 0x00000001ff047807 */ /* 0x000fc80004000000 */
[----:B------:R-:W-:-:S04]  /*6dc0*/  LOP3.LUT R4, R4, 0x1, R3, 0xf8, !PT ;  /* 0x0000000104047812 */ /* 0x000fc800078ef803 */
[----:B------:R-:W-:-:S05]  /*6dd0*/  LOP3.LUT R4, R4, R5, RZ, 0xc0, !PT ;  /* 0x0000000504047212 */ /* 0x000fca00078ec0ff */
[----:B------:R-:W-:-:S05]  /*6de0*/  IMAD.IADD R3, R3, 0x1, R4 ;  /* 0x0000000103037824 */ /* 0x000fca00078e0204 */
[----:B------:R-:W-:Y:S01]  /*6df0*/  LOP3.LUT R0, R3, R0, RZ, 0xfc, !PT ;  /* 0x0000000003007212 */ /* 0x000fe200078efcff */
[----:B------:R-:W-:Y:S06]  /*6e00*/  BRA `(.L_x_175) ;  /* 0x0000000000107947 */ /* 0x000fec0003800000 */
.L_x_174:
[----:B------:R-:W-:-:S04]  /*6e10*/  LOP3.LUT R0, R0, 0x80000000, RZ, 0xc0, !PT ;  /* 0x8000000000007812 */ /* 0x000fc800078ec0ff */
[----:B------:R-:W-:Y:S01]  /*6e20*/  LOP3.LUT R0, R0, 0x7f800000, RZ, 0xfc, !PT ;  /* 0x7f80000000007812 */ /* 0x000fe200078efcff */
[----:B------:R-:W-:Y:S06]  /*6e30*/  BRA `(.L_x_175) ;  /* 0x0000000000047947 */ /* 0x000fec0003800000 */
.L_x_173:
[----:B------:R-:W-:-:S07]  /*6e40*/  LEA R0, R5, R0, 0x17 ;  /* 0x0000000005007211 */ /* 0x000fce00078eb8ff */
.L_x_175:
[----:B------:R-:W-:Y:S05]  /*6e50*/  BSYNC.RECONVERGENT B2 ;  /* 0x0000000000027941 */ /* 0x000fea0003800200 */
.L_x_172:
[----:B------:R-:W-:Y:S05]  /*6e60*/  BRA `(.L_x_176) ;  /* 0x0000000000207947 */ /* 0x000fea0003800000 */
.L_x_171:
[----:B------:R-:W-:-:S04]  /*6e70*/  LOP3.LUT R0, R3, 0x80000000, R0, 0x48, !PT ;  /* 0x8000000003007812 */ /* 0x000fc800078e4800 */
[----:B------:R-:W-:Y:S01]  /*6e80*/  LOP3.LUT R0, R0, 0x7f800000, RZ, 0xfc, !PT ;  /* 0x7f80000000007812 */ /* 0x000fe200078efcff */
[----:B------:R-:W-:Y:S06]  /*6e90*/  BRA `(.L_x_176) ;  /* 0x0000000000147947 */ /* 0x000fec0003800000 */
.L_x_170:
[----:B------:R-:W-:Y:S01]  /*6ea0*/  LOP3.LUT R0, R3, 0x80000000, R0, 0x48, !PT ;  /* 0x8000000003007812 */ /* 0x000fe200078e4800 */
[----:B------:R-:W-:Y:S06]  /*6eb0*/  BRA `(.L_x_176) ;  /* 0x00000000000c7947 */ /* 0x000fec0003800000 */
.L_x_169:
[----:B------:R-:W0:Y:S01]  /*6ec0*/  MUFU.RSQ R0, -QNAN ;  /* 0xffc0000000007908 */ /* 0x000e220000001400 */
[----:B------:R-:W-:Y:S05]  /*6ed0*/  BRA `(.L_x_176) ;  /* 0x0000000000047947 */ /* 0x000fea0003800000 */
.L_x_168:
[----:B------:R-:W-:-:S07]  /*6ee0*/  FADD.FTZ R0, R0, R3 ;  /* 0x0000000300007221 */ /* 0x000fce0000010000 */
.L_x_176:
[----:B------:R-:W-:Y:S05]  /*6ef0*/  BSYNC.RECONVERGENT B1 ;  /* 0x0000000000017941 */ /* 0x000fea0003800200 */
.L_x_166:
[----:B------:R-:W-:Y:S02]  /*6f00*/  HFMA2 R7, -RZ, RZ, 0, 0 ;  /* 0x00000000ff077431 */ /* 0x000fe400000001ff */
[----:B0-----:R-:W-:Y:S02]  /*6f10*/  IMAD.MOV.U32 R3, RZ, RZ, R0 ;  /* 0x000000ffff037224 */ /* 0x001fe400078e0000 */
[----:B------:R-:W-:Y:S05]  /*6f20*/  RET.REL.NODEC R6 `(_Z20flashAttentionKernelPfS_S_S_iii) ;  /* 0xffffff9006347950 */ /* 0x000fea0003c3ffff */
.L_x_177:
[----:B------:R-:W-:-:S00]  /*6f30*/  BRA `(.L_x_177) ;  /* 0xfffffffc00fc7947 */ /* 0x000fc0000383ffff */
[----:B------:R-:W-:-:S00]  /*6f40*/  NOP ;  /* 0x0000000000007918 */ /* 0x000fc00000000000 */
        /* <DEDUP_REMOVED lines=11> */
.L_x_179:


//--------------------- .nv.global.init           --------------------------
	.section	.nv.global.init,"aw",@progbits
.nv.global.init:
	.type		$str$2,@object
	.size		$str$2,($str - $str$2)
$str$2:
        /*0000*/ 	.byte	0x20, 0x66, 0x69, 0x6e, 0x69, 0x74, 0x65, 0x20, 0x00
	.type		$str,@object
	.size		$str,($str$4 - $str)
$str:
        /*0009*/ 	.byte	0x6b, 0x65, 0x72, 0x6e, 0x65, 0x6c, 0x20, 0x25, 0x64, 0x20, 0x2b, 0x2b, 0x20, 0x25, 0x64, 0x20
        /*0019*/ 	.byte	0x0a, 0x20, 0x00
	.type		$str$4,@object
	.size		$str$4,($str$1 - $str$4)
$str$4:
        /*001c*/ 	.byte	0x20, 0x62, 0x78, 0x2c, 0x20, 0x25, 0x64, 0x20, 0x74, 0x78, 0x20, 0x25, 0x64, 0x20, 0x72, 0x6f
        /*002c*/ 	.byte	0x77, 0x20, 0x25, 0x64, 0x20, 0x20, 0x0a, 0x20, 0x00
	.type		$str$1,@object
	.size		$str$1,($str$3 - $str$1)
$str$1:
        /*0035*/ 	.byte	0x20, 0x6d, 0x61, 0x78, 0x20, 0x62, 0x20, 0x25, 0x64, 0x20, 0x74, 0x20, 0x25, 0x64, 0x20, 0x5f
        /*0045*/ 	.byte	0x5f, 0x5f, 0x20, 0x63, 0x6f, 0x6c, 0x20, 0x25, 0x64, 0x20, 0x6d, 0x61, 0x78, 0x20, 0x73, 0x25
        /*0055*/ 	.byte	0x66, 0x20, 0x20, 0x25, 0x66, 0x20, 0x20, 0x0a, 0x20, 0x00
	.type		$str$3,@object
	.size		$str$3,(.L_3 - $str$3)
$str$3:
        /*005f*/ 	.byte	0x20, 0x62, 0x78, 0x2c, 0x20, 0x25, 0x64, 0x20, 0x74, 0x78, 0x20, 0x25, 0x64, 0x20, 0x6d, 0x61
        /*006f*/ 	.byte	0x78, 0x6f, 0x6c, 0x64, 0x20, 0x25, 0x66, 0x2c, 0x20, 0x6d, 0x61, 0x78, 0x5f, 0x67, 0x20, 0x25
        /*007f*/ 	.byte	0x66, 0x20, 0x2c, 0x6c, 0x67, 0x20, 0x25, 0x66, 0x20, 0x6c, 0x67, 0x6f, 0x20, 0x25, 0x66, 0x20
        /*008f*/ 	.byte	0x6c, 0x62, 0x2c, 0x20, 0x25, 0x66, 0x20, 0x63, 0x6f, 0x6c, 0x20, 0x25, 0x64, 0x20, 0x0a, 0x20
        /*009f*/ 	.byte	0x00
.L_3:


//--------------------- .nv.shared._Z20flashAttentionKernelPfS_S_S_iii --------------------------
	.section	.nv.shared._Z20flashAttentionKernelPfS_S_S_iii,"aw",@nobits
	.sectionflags	@""
	.align	16
.nv.shared._Z20flashAttentionKernelPfS_S_S_iii:
	.zero		1040


//--------------------- .nv.shared.reserved.0     --------------------------
	.section	.nv.shared.reserved.0,"aw",@nobits
	.weak		__nv_reservedSMEM_offset_0_alias
	.size		__nv_reservedSMEM_offset_0_alias, 0, 64
	.other		__nv_reservedSMEM_offset_0_alias,@"STO_CUDA_RESERVED_SHARED STV_DEFAULT"
__nv_reservedSMEM_offset_0_alias:
	.zero		0
	.zero		64


//--------------------- .nv.constant0._Z20flashAttentionKernelPfS_S_S_iii --------------------------
	.section	.nv.constant0._Z20flashAttentionKernelPfS_S_S_iii,"a",@progbits
	.sectionflags	@""
	.align	4
.nv.constant0._Z20flashAttentionKernelPfS_S_S_iii:
	.zero		940


//--------------------- SYMBOLS --------------------------

	.type		.nv.reservedSmem.offset0,@object
	.size		.nv.reservedSmem.offset0,0x4
	.type		.nv.reservedSmem.cap,@object
	.size		.nv.reservedSmem.cap,0x4
	.type		vprintf,@function
